//
// Generated by NVIDIA NVVM Compiler
//
// Compiler Build ID: CL-36424714
// Cuda compilation tools, release 13.0, V13.0.88
// Based on NVVM 20.0.0
//

.version 9.0
.target sm_100
.address_size 64

	// .globl	_Z9_FILL_K_MiiiiiPdS_S_S_
// _ZZ8_DOT_V_ViiPdS_S_E5sdata has been demoted
// _ZZ7_SUM_16PdS_E5sdata has been demoted
// _ZZ7_SUM_32PdS_E5sdata has been demoted
// _ZZ7_SUM_64PdS_E5sdata has been demoted
// _ZZ8_SUM_128PdS_E5sdata has been demoted
// _ZZ8_SUM_256PdS_E5sdata has been demoted

.visible .entry _Z9_FILL_K_MiiiiiPdS_S_S_(
	.param .u32 _Z9_FILL_K_MiiiiiPdS_S_S__param_0,
	.param .u32 _Z9_FILL_K_MiiiiiPdS_S_S__param_1,
	.param .u32 _Z9_FILL_K_MiiiiiPdS_S_S__param_2,
	.param .u32 _Z9_FILL_K_MiiiiiPdS_S_S__param_3,
	.param .u32 _Z9_FILL_K_MiiiiiPdS_S_S__param_4,
	.param .u64 .ptr .align 1 _Z9_FILL_K_MiiiiiPdS_S_S__param_5,
	.param .u64 .ptr .align 1 _Z9_FILL_K_MiiiiiPdS_S_S__param_6,
	.param .u64 .ptr .align 1 _Z9_FILL_K_MiiiiiPdS_S_S__param_7,
	.param .u64 .ptr .align 1 _Z9_FILL_K_MiiiiiPdS_S_S__param_8
)
{
	.reg .pred 	%p<11>;
	.reg .b32 	%r<142>;
	.reg .b64 	%rd<74>;
	.reg .b64 	%fd<17>;

	ld.param.u32 	%r65, [_Z9_FILL_K_MiiiiiPdS_S_S__param_0];
	ld.param.u32 	%r66, [_Z9_FILL_K_MiiiiiPdS_S_S__param_1];
	ld.param.u32 	%r67, [_Z9_FILL_K_MiiiiiPdS_S_S__param_2];
	ld.param.u32 	%r68, [_Z9_FILL_K_MiiiiiPdS_S_S__param_3];
	ld.param.u32 	%r69, [_Z9_FILL_K_MiiiiiPdS_S_S__param_4];
	ld.param.u64 	%rd5, [_Z9_FILL_K_MiiiiiPdS_S_S__param_5];
	ld.param.u64 	%rd6, [_Z9_FILL_K_MiiiiiPdS_S_S__param_6];
	ld.param.u64 	%rd4, [_Z9_FILL_K_MiiiiiPdS_S_S__param_8];
	cvta.to.global.u64 	%rd1, %rd6;
	cvta.to.global.u64 	%rd2, %rd5;
	mov.u32 	%r70, %ctaid.x;
	mov.u32 	%r71, %ntid.x;
	mov.u32 	%r1, %tid.x;
	mov.u32 	%r72, %ctaid.y;
	mov.u32 	%r73, %ntid.y;
	mov.u32 	%r74, %tid.y;
	mad.lo.s32 	%r75, %r72, %r73, %r74;
	mov.u32 	%r76, %nctaid.x;
	mad.lo.s32 	%r77, %r75, %r76, %r70;
	mul.lo.s32 	%r2, %r77, %r71;
	add.s32 	%r3, %r2, %r1;
	mul.lo.s32 	%r4, %r67, %r65;
	setp.ge.s32 	%p1, %r3, %r4;
	@%p1 bra 	$L__BB0_14;
	setp.lt.s32 	%p2, %r69, 1;
	@%p2 bra 	$L__BB0_13;
	mad.lo.s32 	%r5, %r68, %r65, %r3;
	and.b32  	%r6, %r69, 7;
	setp.lt.u32 	%p3, %r69, 8;
	mov.b32 	%r140, 0;
	@%p3 bra 	$L__BB0_5;
	and.b32  	%r140, %r69, 2147483640;
	neg.s32 	%r138, %r140;
	add.s32 	%r79, %r68, %r66;
	mad.lo.s32 	%r80, %r65, %r79, %r1;
	add.s32 	%r137, %r80, %r2;
	mul.lo.s32 	%r81, %r66, %r65;
	shl.b32 	%r10, %r81, 3;
	add.s32 	%r82, %r1, %r4;
	add.s32 	%r136, %r82, %r2;
	shl.b32 	%r12, %r4, 3;
	shl.b32 	%r83, %r66, 1;
	add.s32 	%r84, %r68, %r83;
	mad.lo.s32 	%r135, %r65, %r84, %r3;
	shl.b32 	%r85, %r4, 1;
	add.s32 	%r86, %r1, %r85;
	add.s32 	%r134, %r86, %r2;
	mad.lo.s32 	%r87, %r66, 3, %r68;
	mad.lo.s32 	%r133, %r65, %r87, %r3;
	mad.lo.s32 	%r88, %r4, 3, %r1;
	add.s32 	%r132, %r88, %r2;
	shl.b32 	%r89, %r66, 2;
	add.s32 	%r90, %r68, %r89;
	mad.lo.s32 	%r131, %r65, %r90, %r3;
	shl.b32 	%r91, %r4, 2;
	add.s32 	%r92, %r1, %r91;
	add.s32 	%r130, %r92, %r2;
	mad.lo.s32 	%r93, %r66, 5, %r68;
	mad.lo.s32 	%r129, %r65, %r93, %r3;
	mad.lo.s32 	%r94, %r4, 5, %r1;
	add.s32 	%r128, %r94, %r2;
	mad.lo.s32 	%r95, %r66, 6, %r68;
	mad.lo.s32 	%r127, %r65, %r95, %r3;
	mad.lo.s32 	%r96, %r4, 6, %r1;
	add.s32 	%r126, %r96, %r2;
	mad.lo.s32 	%r97, %r66, 7, %r68;
	mad.lo.s32 	%r125, %r65, %r97, %r3;
	mad.lo.s32 	%r98, %r4, 7, %r1;
	add.s32 	%r124, %r98, %r2;
	mov.u32 	%r122, %r5;
	mov.u32 	%r123, %r3;
$L__BB0_4:
	.pragma "nounroll";
	mul.wide.s32 	%rd7, %r122, 8;
	add.s64 	%rd8, %rd2, %rd7;
	ld.global.f64 	%fd1, [%rd8];
	mul.wide.s32 	%rd9, %r123, 8;
	add.s64 	%rd10, %rd1, %rd9;
	st.global.f64 	[%rd10], %fd1;
	mul.wide.s32 	%rd11, %r137, 8;
	add.s64 	%rd12, %rd2, %rd11;
	ld.global.f64 	%fd2, [%rd12];
	mul.wide.s32 	%rd13, %r136, 8;
	add.s64 	%rd14, %rd1, %rd13;
	st.global.f64 	[%rd14], %fd2;
	mul.wide.s32 	%rd15, %r135, 8;
	add.s64 	%rd16, %rd2, %rd15;
	ld.global.f64 	%fd3, [%rd16];
	mul.wide.s32 	%rd17, %r134, 8;
	add.s64 	%rd18, %rd1, %rd17;
	st.global.f64 	[%rd18], %fd3;
	mul.wide.s32 	%rd19, %r133, 8;
	add.s64 	%rd20, %rd2, %rd19;
	ld.global.f64 	%fd4, [%rd20];
	mul.wide.s32 	%rd21, %r132, 8;
	add.s64 	%rd22, %rd1, %rd21;
	st.global.f64 	[%rd22], %fd4;
	mul.wide.s32 	%rd23, %r131, 8;
	add.s64 	%rd24, %rd2, %rd23;
	ld.global.f64 	%fd5, [%rd24];
	mul.wide.s32 	%rd25, %r130, 8;
	add.s64 	%rd26, %rd1, %rd25;
	st.global.f64 	[%rd26], %fd5;
	mul.wide.s32 	%rd27, %r129, 8;
	add.s64 	%rd28, %rd2, %rd27;
	ld.global.f64 	%fd6, [%rd28];
	mul.wide.s32 	%rd29, %r128, 8;
	add.s64 	%rd30, %rd1, %rd29;
	st.global.f64 	[%rd30], %fd6;
	mul.wide.s32 	%rd31, %r127, 8;
	add.s64 	%rd32, %rd2, %rd31;
	ld.global.f64 	%fd7, [%rd32];
	mul.wide.s32 	%rd33, %r126, 8;
	add.s64 	%rd34, %rd1, %rd33;
	st.global.f64 	[%rd34], %fd7;
	mul.wide.s32 	%rd35, %r125, 8;
	add.s64 	%rd36, %rd2, %rd35;
	ld.global.f64 	%fd8, [%rd36];
	mul.wide.s32 	%rd37, %r124, 8;
	add.s64 	%rd38, %rd1, %rd37;
	st.global.f64 	[%rd38], %fd8;
	add.s32 	%r138, %r138, 8;
	add.s32 	%r137, %r137, %r10;
	add.s32 	%r136, %r136, %r12;
	add.s32 	%r135, %r135, %r10;
	add.s32 	%r134, %r134, %r12;
	add.s32 	%r133, %r133, %r10;
	add.s32 	%r132, %r132, %r12;
	add.s32 	%r131, %r131, %r10;
	add.s32 	%r130, %r130, %r12;
	add.s32 	%r129, %r129, %r10;
	add.s32 	%r128, %r128, %r12;
	add.s32 	%r127, %r127, %r10;
	add.s32 	%r126, %r126, %r12;
	add.s32 	%r125, %r125, %r10;
	add.s32 	%r124, %r124, %r12;
	add.s32 	%r123, %r123, %r12;
	add.s32 	%r122, %r122, %r10;
	setp.ne.s32 	%p4, %r138, 0;
	@%p4 bra 	$L__BB0_4;
$L__BB0_5:
	setp.eq.s32 	%p5, %r6, 0;
	@%p5 bra 	$L__BB0_13;
	and.b32  	%r60, %r69, 3;
	setp.lt.u32 	%p6, %r6, 4;
	@%p6 bra 	$L__BB0_8;
	mul.lo.s32 	%r99, %r140, %r65;
	mad.lo.s32 	%r100, %r99, %r66, %r5;
	mul.wide.s32 	%rd39, %r100, 8;
	add.s64 	%rd40, %rd2, %rd39;
	ld.global.f64 	%fd9, [%rd40];
	mad.lo.s32 	%r101, %r99, %r67, %r3;
	mul.wide.s32 	%rd41, %r101, 8;
	add.s64 	%rd42, %rd1, %rd41;
	st.global.f64 	[%rd42], %fd9;
	add.s32 	%r102, %r99, %r65;
	mad.lo.s32 	%r103, %r102, %r66, %r5;
	mul.wide.s32 	%rd43, %r103, 8;
	add.s64 	%rd44, %rd2, %rd43;
	ld.global.f64 	%fd10, [%rd44];
	mad.lo.s32 	%r104, %r102, %r67, %r3;
	mul.wide.s32 	%rd45, %r104, 8;
	add.s64 	%rd46, %rd1, %rd45;
	st.global.f64 	[%rd46], %fd10;
	add.s32 	%r105, %r102, %r65;
	mad.lo.s32 	%r106, %r105, %r66, %r5;
	mul.wide.s32 	%rd47, %r106, 8;
	add.s64 	%rd48, %rd2, %rd47;
	ld.global.f64 	%fd11, [%rd48];
	mad.lo.s32 	%r107, %r105, %r67, %r3;
	mul.wide.s32 	%rd49, %r107, 8;
	add.s64 	%rd50, %rd1, %rd49;
	st.global.f64 	[%rd50], %fd11;
	add.s32 	%r108, %r105, %r65;
	mad.lo.s32 	%r109, %r108, %r66, %r5;
	mul.wide.s32 	%rd51, %r109, 8;
	add.s64 	%rd52, %rd2, %rd51;
	ld.global.f64 	%fd12, [%rd52];
	mad.lo.s32 	%r110, %r108, %r67, %r3;
	mul.wide.s32 	%rd53, %r110, 8;
	add.s64 	%rd54, %rd1, %rd53;
	st.global.f64 	[%rd54], %fd12;
	add.s32 	%r140, %r140, 4;
$L__BB0_8:
	setp.eq.s32 	%p7, %r60, 0;
	@%p7 bra 	$L__BB0_13;
	setp.eq.s32 	%p8, %r60, 1;
	@%p8 bra 	$L__BB0_11;
	mul.lo.s32 	%r111, %r140, %r65;
	mad.lo.s32 	%r112, %r111, %r66, %r5;
	mul.wide.s32 	%rd55, %r112, 8;
	add.s64 	%rd56, %rd2, %rd55;
	ld.global.f64 	%fd13, [%rd56];
	mad.lo.s32 	%r113, %r111, %r67, %r3;
	mul.wide.s32 	%rd57, %r113, 8;
	add.s64 	%rd58, %rd1, %rd57;
	st.global.f64 	[%rd58], %fd13;
	add.s32 	%r114, %r111, %r65;
	mad.lo.s32 	%r115, %r114, %r66, %r5;
	mul.wide.s32 	%rd59, %r115, 8;
	add.s64 	%rd60, %rd2, %rd59;
	ld.global.f64 	%fd14, [%rd60];
	mad.lo.s32 	%r116, %r114, %r67, %r3;
	mul.wide.s32 	%rd61, %r116, 8;
	add.s64 	%rd62, %rd1, %rd61;
	st.global.f64 	[%rd62], %fd14;
	add.s32 	%r140, %r140, 2;
$L__BB0_11:
	and.b32  	%r117, %r69, 1;
	setp.eq.b32 	%p9, %r117, 1;
	not.pred 	%p10, %p9;
	@%p10 bra 	$L__BB0_13;
	mul.lo.s32 	%r118, %r140, %r65;
	mad.lo.s32 	%r119, %r118, %r66, %r5;
	mul.wide.s32 	%rd63, %r119, 8;
	add.s64 	%rd64, %rd2, %rd63;
	ld.global.f64 	%fd15, [%rd64];
	mad.lo.s32 	%r120, %r118, %r67, %r3;
	mul.wide.s32 	%rd65, %r120, 8;
	add.s64 	%rd66, %rd1, %rd65;
	st.global.f64 	[%rd66], %fd15;
$L__BB0_13:
	ld.param.u64 	%rd73, [_Z9_FILL_K_MiiiiiPdS_S_S__param_7];
	mad.lo.s32 	%r121, %r68, %r65, %r3;
	cvta.to.global.u64 	%rd67, %rd73;
	mul.wide.s32 	%rd68, %r121, 8;
	add.s64 	%rd69, %rd67, %rd68;
	ld.global.f64 	%fd16, [%rd69];
	cvta.to.global.u64 	%rd70, %rd4;
	mul.wide.s32 	%rd71, %r3, 8;
	add.s64 	%rd72, %rd70, %rd71;
	st.global.f64 	[%rd72], %fd16;
$L__BB0_14:
	ret;

}
	// .globl	_Z8_CLEAN_ViiPd
.visible .entry _Z8_CLEAN_ViiPd(
	.param .u32 _Z8_CLEAN_ViiPd_param_0,
	.param .u32 _Z8_CLEAN_ViiPd_param_1,
	.param .u64 .ptr .align 1 _Z8_CLEAN_ViiPd_param_2
)
{
	.reg .pred 	%p<2>;
	.reg .b32 	%r<14>;
	.reg .b64 	%rd<6>;

	ld.param.u32 	%r2, [_Z8_CLEAN_ViiPd_param_0];
	ld.param.u32 	%r3, [_Z8_CLEAN_ViiPd_param_1];
	ld.param.u64 	%rd1, [_Z8_CLEAN_ViiPd_param_2];
	mov.u32 	%r4, %ctaid.x;
	mov.u32 	%r5, %ntid.x;
	mov.u32 	%r6, %tid.x;
	mov.u32 	%r7, %ctaid.y;
	mov.u32 	%r8, %ntid.y;
	mov.u32 	%r9, %tid.y;
	mad.lo.s32 	%r10, %r7, %r8, %r9;
	mov.u32 	%r11, %nctaid.x;
	mad.lo.s32 	%r12, %r10, %r11, %r4;
	mad.lo.s32 	%r1, %r12, %r5, %r6;
	mul.lo.s32 	%r13, %r3, %r2;
	setp.ge.s32 	%p1, %r1, %r13;
	@%p1 bra 	$L__BB1_2;
	cvta.to.global.u64 	%rd2, %rd1;
	mul.wide.s32 	%rd3, %r1, 8;
	add.s64 	%rd4, %rd2, %rd3;
	mov.b64 	%rd5, 0;
	st.global.u64 	[%rd4], %rd5;
$L__BB1_2:
	ret;

}
	// .globl	_Z9_SUBT_V_ViiiPdS_
.visible .entry _Z9_SUBT_V_ViiiPdS_(
	.param .u32 _Z9_SUBT_V_ViiiPdS__param_0,
	.param .u32 _Z9_SUBT_V_ViiiPdS__param_1,
	.param .u32 _Z9_SUBT_V_ViiiPdS__param_2,
	.param .u64 .ptr .align 1 _Z9_SUBT_V_ViiiPdS__param_3,
	.param .u64 .ptr .align 1 _Z9_SUBT_V_ViiiPdS__param_4
)
{
	.reg .pred 	%p<2>;
	.reg .b32 	%r<14>;
	.reg .b64 	%rd<8>;
	.reg .b64 	%fd<2>;

	ld.param.u32 	%r2, [_Z9_SUBT_V_ViiiPdS__param_0];
	ld.param.u32 	%r3, [_Z9_SUBT_V_ViiiPdS__param_1];
	ld.param.u64 	%rd1, [_Z9_SUBT_V_ViiiPdS__param_3];
	ld.param.u64 	%rd2, [_Z9_SUBT_V_ViiiPdS__param_4];
	mov.u32 	%r4, %ctaid.x;
	mov.u32 	%r5, %ntid.x;
	mov.u32 	%r6, %tid.x;
	mov.u32 	%r7, %ctaid.y;
	mov.u32 	%r8, %ntid.y;
	mov.u32 	%r9, %tid.y;
	mad.lo.s32 	%r10, %r7, %r8, %r9;
	mov.u32 	%r11, %nctaid.x;
	mad.lo.s32 	%r12, %r10, %r11, %r4;
	mad.lo.s32 	%r1, %r12, %r5, %r6;
	mul.lo.s32 	%r13, %r3, %r2;
	setp.ge.s32 	%p1, %r1, %r13;
	@%p1 bra 	$L__BB2_2;
	cvta.to.global.u64 	%rd3, %rd1;
	cvta.to.global.u64 	%rd4, %rd2;
	mul.wide.s32 	%rd5, %r1, 8;
	add.s64 	%rd6, %rd3, %rd5;
	ld.global.f64 	%fd1, [%rd6];
	add.s64 	%rd7, %rd4, %rd5;
	st.global.f64 	[%rd7], %fd1;
$L__BB2_2:
	ret;

}
	// .globl	_Z9_MULT_M_ViiiPdS_S_
.visible .entry _Z9_MULT_M_ViiiPdS_S_(
	.param .u32 _Z9_MULT_M_ViiiPdS_S__param_0,
	.param .u32 _Z9_MULT_M_ViiiPdS_S__param_1,
	.param .u32 _Z9_MULT_M_ViiiPdS_S__param_2,
	.param .u64 .ptr .align 1 _Z9_MULT_M_ViiiPdS_S__param_3,
	.param .u64 .ptr .align 1 _Z9_MULT_M_ViiiPdS_S__param_4,
	.param .u64 .ptr .align 1 _Z9_MULT_M_ViiiPdS_S__param_5
)
{
	.reg .pred 	%p<2>;
	.reg .b32 	%r<14>;
	.reg .b64 	%rd<11>;
	.reg .b64 	%fd<4>;

	ld.param.u32 	%r2, [_Z9_MULT_M_ViiiPdS_S__param_0];
	ld.param.u32 	%r3, [_Z9_MULT_M_ViiiPdS_S__param_1];
	ld.param.u64 	%rd1, [_Z9_MULT_M_ViiiPdS_S__param_3];
	ld.param.u64 	%rd2, [_Z9_MULT_M_ViiiPdS_S__param_4];
	ld.param.u64 	%rd3, [_Z9_MULT_M_ViiiPdS_S__param_5];
	mov.u32 	%r4, %ctaid.x;
	mov.u32 	%r5, %ntid.x;
	mov.u32 	%r6, %tid.x;
	mov.u32 	%r7, %ctaid.y;
	mov.u32 	%r8, %ntid.y;
	mov.u32 	%r9, %tid.y;
	mad.lo.s32 	%r10, %r7, %r8, %r9;
	mov.u32 	%r11, %nctaid.x;
	mad.lo.s32 	%r12, %r10, %r11, %r4;
	mad.lo.s32 	%r1, %r12, %r5, %r6;
	mul.lo.s32 	%r13, %r3, %r2;
	setp.ge.s32 	%p1, %r1, %r13;
	@%p1 bra 	$L__BB3_2;
	cvta.to.global.u64 	%rd4, %rd1;
	cvta.to.global.u64 	%rd5, %rd2;
	cvta.to.global.u64 	%rd6, %rd3;
	mul.wide.s32 	%rd7, %r1, 8;
	add.s64 	%rd8, %rd4, %rd7;
	ld.global.f64 	%fd1, [%rd8];
	add.s64 	%rd9, %rd5, %rd7;
	ld.global.f64 	%fd2, [%rd9];
	mul.f64 	%fd3, %fd1, %fd2;
	add.s64 	%rd10, %rd6, %rd7;
	st.global.f64 	[%rd10], %fd3;
$L__BB3_2:
	ret;

}
	// .globl	_Z9_SET_ZEROPd
.visible .entry _Z9_SET_ZEROPd(
	.param .u64 .ptr .align 1 _Z9_SET_ZEROPd_param_0
)
{
	.reg .b64 	%rd<4>;

	ld.param.u64 	%rd1, [_Z9_SET_ZEROPd_param_0];
	cvta.to.global.u64 	%rd2, %rd1;
	mov.b64 	%rd3, 0;
	st.global.u64 	[%rd2], %rd3;
	ret;

}
	// .globl	_Z8_DOT_V_ViiPdS_S_
.visible .entry _Z8_DOT_V_ViiPdS_S_(
	.param .u32 _Z8_DOT_V_ViiPdS_S__param_0,
	.param .u32 _Z8_DOT_V_ViiPdS_S__param_1,
	.param .u64 .ptr .align 1 _Z8_DOT_V_ViiPdS_S__param_2,
	.param .u64 .ptr .align 1 _Z8_DOT_V_ViiPdS_S__param_3,
	.param .u64 .ptr .align 1 _Z8_DOT_V_ViiPdS_S__param_4
)
{
	.reg .pred 	%p<18>;
	.reg .b32 	%r<36>;
	.reg .b64 	%rd<23>;
	.reg .b64 	%fd<60>;
	// demoted variable
	.shared .align 8 .b8 _ZZ8_DOT_V_ViiPdS_S_E5sdata[8192];
	ld.param.u32 	%r16, [_Z8_DOT_V_ViiPdS_S__param_0];
	ld.param.u32 	%r17, [_Z8_DOT_V_ViiPdS_S__param_1];
	ld.param.u64 	%rd4, [_Z8_DOT_V_ViiPdS_S__param_2];
	ld.param.u64 	%rd5, [_Z8_DOT_V_ViiPdS_S__param_3];
	ld.param.u64 	%rd3, [_Z8_DOT_V_ViiPdS_S__param_4];
	cvta.to.global.u64 	%rd1, %rd5;
	cvta.to.global.u64 	%rd2, %rd4;
	mov.u32 	%r1, %ctaid.x;
	mov.u32 	%r18, %ntid.x;
	mov.u32 	%r2, %tid.x;
	mad.lo.s32 	%r34, %r1, %r18, %r2;
	mov.u32 	%r19, %nctaid.x;
	mul.lo.s32 	%r4, %r19, %r18;
	shl.b32 	%r20, %r2, 3;
	mov.u32 	%r21, _ZZ8_DOT_V_ViiPdS_S_E5sdata;
	add.s32 	%r5, %r21, %r20;
	mov.b64 	%rd6, 0;
	st.shared.u64 	[%r5], %rd6;
	mul.lo.s32 	%r6, %r17, %r16;
	setp.ge.s32 	%p1, %r34, %r6;
	@%p1 bra 	$L__BB5_8;
	add.s32 	%r22, %r34, %r4;
	max.s32 	%r23, %r6, %r22;
	setp.lt.s32 	%p2, %r22, %r6;
	selp.u32 	%r24, 1, 0, %p2;
	add.s32 	%r25, %r22, %r24;
	sub.s32 	%r26, %r23, %r25;
	div.u32 	%r27, %r26, %r4;
	add.s32 	%r7, %r27, %r24;
	and.b32  	%r28, %r7, 3;
	setp.eq.s32 	%p3, %r28, 3;
	mov.f64 	%fd59, 0d0000000000000000;
	@%p3 bra 	$L__BB5_4;
	add.s32 	%r29, %r7, 1;
	and.b32  	%r30, %r29, 3;
	neg.s32 	%r32, %r30;
	mov.f64 	%fd59, 0d0000000000000000;
$L__BB5_3:
	.pragma "nounroll";
	mul.wide.s32 	%rd7, %r34, 8;
	add.s64 	%rd8, %rd1, %rd7;
	add.s64 	%rd9, %rd2, %rd7;
	ld.global.f64 	%fd11, [%rd9];
	ld.global.f64 	%fd12, [%rd8];
	fma.rn.f64 	%fd59, %fd11, %fd12, %fd59;
	add.s32 	%r34, %r34, %r4;
	add.s32 	%r32, %r32, 1;
	setp.ne.s32 	%p4, %r32, 0;
	@%p4 bra 	$L__BB5_3;
$L__BB5_4:
	setp.lt.u32 	%p5, %r7, 3;
	@%p5 bra 	$L__BB5_7;
	mul.wide.s32 	%rd13, %r4, 8;
	shl.b32 	%r31, %r4, 2;
$L__BB5_6:
	mul.wide.s32 	%rd10, %r34, 8;
	add.s64 	%rd11, %rd2, %rd10;
	ld.global.f64 	%fd13, [%rd11];
	add.s64 	%rd12, %rd1, %rd10;
	ld.global.f64 	%fd14, [%rd12];
	fma.rn.f64 	%fd15, %fd13, %fd14, %fd59;
	add.s64 	%rd14, %rd11, %rd13;
	ld.global.f64 	%fd16, [%rd14];
	add.s64 	%rd15, %rd12, %rd13;
	ld.global.f64 	%fd17, [%rd15];
	fma.rn.f64 	%fd18, %fd16, %fd17, %fd15;
	add.s64 	%rd16, %rd14, %rd13;
	ld.global.f64 	%fd19, [%rd16];
	add.s64 	%rd17, %rd15, %rd13;
	ld.global.f64 	%fd20, [%rd17];
	fma.rn.f64 	%fd21, %fd19, %fd20, %fd18;
	add.s64 	%rd18, %rd16, %rd13;
	ld.global.f64 	%fd22, [%rd18];
	add.s64 	%rd19, %rd17, %rd13;
	ld.global.f64 	%fd23, [%rd19];
	fma.rn.f64 	%fd59, %fd22, %fd23, %fd21;
	add.s32 	%r34, %r31, %r34;
	setp.lt.s32 	%p6, %r34, %r6;
	@%p6 bra 	$L__BB5_6;
$L__BB5_7:
	st.shared.f64 	[%r5], %fd59;
$L__BB5_8:
	bar.sync 	0;
	setp.gt.u32 	%p7, %r2, 511;
	@%p7 bra 	$L__BB5_10;
	ld.shared.f64 	%fd24, [%r5+4096];
	ld.shared.f64 	%fd25, [%r5];
	add.f64 	%fd26, %fd24, %fd25;
	st.shared.f64 	[%r5], %fd26;
$L__BB5_10:
	bar.sync 	0;
	setp.gt.u32 	%p8, %r2, 255;
	@%p8 bra 	$L__BB5_12;
	ld.shared.f64 	%fd27, [%r5+2048];
	ld.shared.f64 	%fd28, [%r5];
	add.f64 	%fd29, %fd27, %fd28;
	st.shared.f64 	[%r5], %fd29;
$L__BB5_12:
	bar.sync 	0;
	setp.gt.u32 	%p9, %r2, 127;
	@%p9 bra 	$L__BB5_14;
	ld.shared.f64 	%fd30, [%r5+1024];
	ld.shared.f64 	%fd31, [%r5];
	add.f64 	%fd32, %fd30, %fd31;
	st.shared.f64 	[%r5], %fd32;
$L__BB5_14:
	bar.sync 	0;
	setp.gt.u32 	%p10, %r2, 63;
	@%p10 bra 	$L__BB5_16;
	ld.shared.f64 	%fd33, [%r5+512];
	ld.shared.f64 	%fd34, [%r5];
	add.f64 	%fd35, %fd33, %fd34;
	st.shared.f64 	[%r5], %fd35;
$L__BB5_16:
	bar.sync 	0;
	setp.gt.u32 	%p11, %r2, 31;
	@%p11 bra 	$L__BB5_18;
	ld.shared.f64 	%fd36, [%r5+256];
	ld.shared.f64 	%fd37, [%r5];
	add.f64 	%fd38, %fd36, %fd37;
	st.shared.f64 	[%r5], %fd38;
$L__BB5_18:
	bar.sync 	0;
	setp.gt.u32 	%p12, %r2, 15;
	@%p12 bra 	$L__BB5_20;
	ld.shared.f64 	%fd39, [%r5+128];
	ld.shared.f64 	%fd40, [%r5];
	add.f64 	%fd41, %fd39, %fd40;
	st.shared.f64 	[%r5], %fd41;
$L__BB5_20:
	bar.sync 	0;
	setp.gt.u32 	%p13, %r2, 7;
	@%p13 bra 	$L__BB5_22;
	ld.shared.f64 	%fd42, [%r5+64];
	ld.shared.f64 	%fd43, [%r5];
	add.f64 	%fd44, %fd42, %fd43;
	st.shared.f64 	[%r5], %fd44;
$L__BB5_22:
	bar.sync 	0;
	setp.gt.u32 	%p14, %r2, 3;
	@%p14 bra 	$L__BB5_24;
	ld.shared.f64 	%fd45, [%r5+32];
	ld.shared.f64 	%fd46, [%r5];
	add.f64 	%fd47, %fd45, %fd46;
	st.shared.f64 	[%r5], %fd47;
$L__BB5_24:
	bar.sync 	0;
	setp.gt.u32 	%p15, %r2, 1;
	@%p15 bra 	$L__BB5_26;
	ld.shared.f64 	%fd48, [%r5+16];
	ld.shared.f64 	%fd49, [%r5];
	add.f64 	%fd50, %fd48, %fd49;
	st.shared.f64 	[%r5], %fd50;
$L__BB5_26:
	bar.sync 	0;
	setp.ne.s32 	%p16, %r2, 0;
	@%p16 bra 	$L__BB5_28;
	ld.shared.f64 	%fd51, [_ZZ8_DOT_V_ViiPdS_S_E5sdata+8];
	ld.shared.f64 	%fd52, [_ZZ8_DOT_V_ViiPdS_S_E5sdata];
	add.f64 	%fd53, %fd51, %fd52;
	st.shared.f64 	[_ZZ8_DOT_V_ViiPdS_S_E5sdata], %fd53;
$L__BB5_28:
	setp.ne.s32 	%p17, %r2, 0;
	bar.sync 	0;
	@%p17 bra 	$L__BB5_30;
	ld.shared.f64 	%fd54, [_ZZ8_DOT_V_ViiPdS_S_E5sdata];
	cvta.to.global.u64 	%rd20, %rd3;
	mul.wide.u32 	%rd21, %r1, 8;
	add.s64 	%rd22, %rd20, %rd21;
	st.global.f64 	[%rd22], %fd54;
$L__BB5_30:
	ret;

}
	// .globl	_Z7_SUM_16PdS_
.visible .entry _Z7_SUM_16PdS_(
	.param .u64 .ptr .align 1 _Z7_SUM_16PdS__param_0,
	.param .u64 .ptr .align 1 _Z7_SUM_16PdS__param_1
)
{
	.reg .pred 	%p<7>;
	.reg .b32 	%r<8>;
	.reg .b64 	%rd<7>;
	.reg .b64 	%fd<15>;
	// demoted variable
	.shared .align 8 .b8 _ZZ7_SUM_16PdS_E5sdata[128];
	ld.param.u64 	%rd1, [_Z7_SUM_16PdS__param_0];
	ld.param.u64 	%rd2, [_Z7_SUM_16PdS__param_1];
	mov.u32 	%r3, %ntid.x;
	mov.u32 	%r4, %tid.y;
	mov.u32 	%r5, %tid.x;
	mad.lo.s32 	%r1, %r3, %r4, %r5;
	setp.gt.u32 	%p1, %r1, 15;
	shl.b32 	%r6, %r1, 3;
	mov.u32 	%r7, _ZZ7_SUM_16PdS_E5sdata;
	add.s32 	%r2, %r7, %r6;
	@%p1 bra 	$L__BB6_2;
	cvta.to.global.u64 	%rd3, %rd1;
	mul.wide.u32 	%rd4, %r1, 8;
	add.s64 	%rd5, %rd3, %rd4;
	ld.global.f64 	%fd1, [%rd5];
	st.shared.f64 	[%r2], %fd1;
$L__BB6_2:
	bar.sync 	0;
	setp.gt.u32 	%p2, %r1, 7;
	@%p2 bra 	$L__BB6_4;
	ld.shared.f64 	%fd2, [%r2+64];
	ld.shared.f64 	%fd3, [%r2];
	add.f64 	%fd4, %fd2, %fd3;
	st.shared.f64 	[%r2], %fd4;
$L__BB6_4:
	bar.sync 	0;
	setp.gt.u32 	%p3, %r1, 3;
	@%p3 bra 	$L__BB6_6;
	ld.shared.f64 	%fd5, [%r2+32];
	ld.shared.f64 	%fd6, [%r2];
	add.f64 	%fd7, %fd5, %fd6;
	st.shared.f64 	[%r2], %fd7;
$L__BB6_6:
	bar.sync 	0;
	setp.gt.u32 	%p4, %r1, 1;
	@%p4 bra 	$L__BB6_8;
	ld.shared.f64 	%fd8, [%r2+16];
	ld.shared.f64 	%fd9, [%r2];
	add.f64 	%fd10, %fd8, %fd9;
	st.shared.f64 	[%r2], %fd10;
$L__BB6_8:
	bar.sync 	0;
	setp.ne.s32 	%p5, %r1, 0;
	@%p5 bra 	$L__BB6_10;
	ld.shared.f64 	%fd11, [_ZZ7_SUM_16PdS_E5sdata+8];
	ld.shared.f64 	%fd12, [_ZZ7_SUM_16PdS_E5sdata];
	add.f64 	%fd13, %fd11, %fd12;
	st.shared.f64 	[_ZZ7_SUM_16PdS_E5sdata], %fd13;
$L__BB6_10:
	setp.ne.s32 	%p6, %r1, 0;
	bar.sync 	0;
	@%p6 bra 	$L__BB6_12;
	ld.shared.f64 	%fd14, [_ZZ7_SUM_16PdS_E5sdata];
	cvta.to.global.u64 	%rd6, %rd2;
	st.global.f64 	[%rd6], %fd14;
$L__BB6_12:
	ret;

}
	// .globl	_Z7_SUM_32PdS_
.visible .entry _Z7_SUM_32PdS_(
	.param .u64 .ptr .align 1 _Z7_SUM_32PdS__param_0,
	.param .u64 .ptr .align 1 _Z7_SUM_32PdS__param_1
)
{
	.reg .pred 	%p<8>;
	.reg .b32 	%r<8>;
	.reg .b64 	%rd<7>;
	.reg .b64 	%fd<18>;
	// demoted variable
	.shared .align 8 .b8 _ZZ7_SUM_32PdS_E5sdata[256];
	ld.param.u64 	%rd1, [_Z7_SUM_32PdS__param_0];
	ld.param.u64 	%rd2, [_Z7_SUM_32PdS__param_1];
	mov.u32 	%r3, %ntid.x;
	mov.u32 	%r4, %tid.y;
	mov.u32 	%r5, %tid.x;
	mad.lo.s32 	%r1, %r3, %r4, %r5;
	setp.gt.u32 	%p1, %r1, 31;
	shl.b32 	%r6, %r1, 3;
	mov.u32 	%r7, _ZZ7_SUM_32PdS_E5sdata;
	add.s32 	%r2, %r7, %r6;
	@%p1 bra 	$L__BB7_2;
	cvta.to.global.u64 	%rd3, %rd1;
	mul.wide.u32 	%rd4, %r1, 8;
	add.s64 	%rd5, %rd3, %rd4;
	ld.global.f64 	%fd1, [%rd5];
	st.shared.f64 	[%r2], %fd1;
$L__BB7_2:
	bar.sync 	0;
	setp.gt.u32 	%p2, %r1, 15;
	@%p2 bra 	$L__BB7_4;
	ld.shared.f64 	%fd2, [%r2+128];
	ld.shared.f64 	%fd3, [%r2];
	add.f64 	%fd4, %fd2, %fd3;
	st.shared.f64 	[%r2], %fd4;
$L__BB7_4:
	bar.sync 	0;
	setp.gt.u32 	%p3, %r1, 7;
	@%p3 bra 	$L__BB7_6;
	ld.shared.f64 	%fd5, [%r2+64];
	ld.shared.f64 	%fd6, [%r2];
	add.f64 	%fd7, %fd5, %fd6;
	st.shared.f64 	[%r2], %fd7;
$L__BB7_6:
	bar.sync 	0;
	setp.gt.u32 	%p4, %r1, 3;
	@%p4 bra 	$L__BB7_8;
	ld.shared.f64 	%fd8, [%r2+32];
	ld.shared.f64 	%fd9, [%r2];
	add.f64 	%fd10, %fd8, %fd9;
	st.shared.f64 	[%r2], %fd10;
$L__BB7_8:
	bar.sync 	0;
	setp.gt.u32 	%p5, %r1, 1;
	@%p5 bra 	$L__BB7_10;
	ld.shared.f64 	%fd11, [%r2+16];
	ld.shared.f64 	%fd12, [%r2];
	add.f64 	%fd13, %fd11, %fd12;
	st.shared.f64 	[%r2], %fd13;
$L__BB7_10:
	bar.sync 	0;
	setp.ne.s32 	%p6, %r1, 0;
	@%p6 bra 	$L__BB7_12;
	ld.shared.f64 	%fd14, [_ZZ7_SUM_32PdS_E5sdata+8];
	ld.shared.f64 	%fd15, [_ZZ7_SUM_32PdS_E5sdata];
	add.f64 	%fd16, %fd14, %fd15;
	st.shared.f64 	[_ZZ7_SUM_32PdS_E5sdata], %fd16;
$L__BB7_12:
	setp.ne.s32 	%p7, %r1, 0;
	bar.sync 	0;
	@%p7 bra 	$L__BB7_14;
	ld.shared.f64 	%fd17, [_ZZ7_SUM_32PdS_E5sdata];
	cvta.to.global.u64 	%rd6, %rd2;
	st.global.f64 	[%rd6], %fd17;
$L__BB7_14:
	ret;

}
	// .globl	_Z7_SUM_64PdS_
.visible .entry _Z7_SUM_64PdS_(
	.param .u64 .ptr .align 1 _Z7_SUM_64PdS__param_0,
	.param .u64 .ptr .align 1 _Z7_SUM_64PdS__param_1
)
{
	.reg .pred 	%p<9>;
	.reg .b32 	%r<8>;
	.reg .b64 	%rd<7>;
	.reg .b64 	%fd<21>;
	// demoted variable
	.shared .align 8 .b8 _ZZ7_SUM_64PdS_E5sdata[512];
	ld.param.u64 	%rd1, [_Z7_SUM_64PdS__param_0];
	ld.param.u64 	%rd2, [_Z7_SUM_64PdS__param_1];
	mov.u32 	%r3, %ntid.x;
	mov.u32 	%r4, %tid.y;
	mov.u32 	%r5, %tid.x;
	mad.lo.s32 	%r1, %r3, %r4, %r5;
	setp.gt.u32 	%p1, %r1, 63;
	shl.b32 	%r6, %r1, 3;
	mov.u32 	%r7, _ZZ7_SUM_64PdS_E5sdata;
	add.s32 	%r2, %r7, %r6;
	@%p1 bra 	$L__BB8_2;
	cvta.to.global.u64 	%rd3, %rd1;
	mul.wide.u32 	%rd4, %r1, 8;
	add.s64 	%rd5, %rd3, %rd4;
	ld.global.f64 	%fd1, [%rd5];
	st.shared.f64 	[%r2], %fd1;
$L__BB8_2:
	bar.sync 	0;
	setp.gt.u32 	%p2, %r1, 31;
	@%p2 bra 	$L__BB8_4;
	ld.shared.f64 	%fd2, [%r2+256];
	ld.shared.f64 	%fd3, [%r2];
	add.f64 	%fd4, %fd2, %fd3;
	st.shared.f64 	[%r2], %fd4;
$L__BB8_4:
	bar.sync 	0;
	setp.gt.u32 	%p3, %r1, 15;
	@%p3 bra 	$L__BB8_6;
	ld.shared.f64 	%fd5, [%r2+128];
	ld.shared.f64 	%fd6, [%r2];
	add.f64 	%fd7, %fd5, %fd6;
	st.shared.f64 	[%r2], %fd7;
$L__BB8_6:
	bar.sync 	0;
	setp.gt.u32 	%p4, %r1, 7;
	@%p4 bra 	$L__BB8_8;
	ld.shared.f64 	%fd8, [%r2+64];
	ld.shared.f64 	%fd9, [%r2];
	add.f64 	%fd10, %fd8, %fd9;
	st.shared.f64 	[%r2], %fd10;
$L__BB8_8:
	bar.sync 	0;
	setp.gt.u32 	%p5, %r1, 3;
	@%p5 bra 	$L__BB8_10;
	ld.shared.f64 	%fd11, [%r2+32];
	ld.shared.f64 	%fd12, [%r2];
	add.f64 	%fd13, %fd11, %fd12;
	st.shared.f64 	[%r2], %fd13;
$L__BB8_10:
	bar.sync 	0;
	setp.gt.u32 	%p6, %r1, 1;
	@%p6 bra 	$L__BB8_12;
	ld.shared.f64 	%fd14, [%r2+16];
	ld.shared.f64 	%fd15, [%r2];
	add.f64 	%fd16, %fd14, %fd15;
	st.shared.f64 	[%r2], %fd16;
$L__BB8_12:
	bar.sync 	0;
	setp.ne.s32 	%p7, %r1, 0;
	@%p7 bra 	$L__BB8_14;
	ld.shared.f64 	%fd17, [_ZZ7_SUM_64PdS_E5sdata+8];
	ld.shared.f64 	%fd18, [_ZZ7_SUM_64PdS_E5sdata];
	add.f64 	%fd19, %fd17, %fd18;
	st.shared.f64 	[_ZZ7_SUM_64PdS_E5sdata], %fd19;
$L__BB8_14:
	setp.ne.s32 	%p8, %r1, 0;
	bar.sync 	0;
	@%p8 bra 	$L__BB8_16;
	ld.shared.f64 	%fd20, [_ZZ7_SUM_64PdS_E5sdata];
	cvta.to.global.u64 	%rd6, %rd2;
	st.global.f64 	[%rd6], %fd20;
$L__BB8_16:
	ret;

}
	// .globl	_Z8_SUM_128PdS_
.visible .entry _Z8_SUM_128PdS_(
	.param .u64 .ptr .align 1 _Z8_SUM_128PdS__param_0,
	.param .u64 .ptr .align 1 _Z8_SUM_128PdS__param_1
)
{
	.reg .pred 	%p<10>;
	.reg .b32 	%r<8>;
	.reg .b64 	%rd<7>;
	.reg .b64 	%fd<24>;
	// demoted variable
	.shared .align 8 .b8 _ZZ8_SUM_128PdS_E5sdata[1024];
	ld.param.u64 	%rd1, [_Z8_SUM_128PdS__param_0];
	ld.param.u64 	%rd2, [_Z8_SUM_128PdS__param_1];
	mov.u32 	%r3, %ntid.x;
	mov.u32 	%r4, %tid.y;
	mov.u32 	%r5, %tid.x;
	mad.lo.s32 	%r1, %r3, %r4, %r5;
	setp.gt.u32 	%p1, %r1, 127;
	shl.b32 	%r6, %r1, 3;
	mov.u32 	%r7, _ZZ8_SUM_128PdS_E5sdata;
	add.s32 	%r2, %r7, %r6;
	@%p1 bra 	$L__BB9_2;
	cvta.to.global.u64 	%rd3, %rd1;
	mul.wide.u32 	%rd4, %r1, 8;
	add.s64 	%rd5, %rd3, %rd4;
	ld.global.f64 	%fd1, [%rd5];
	st.shared.f64 	[%r2], %fd1;
$L__BB9_2:
	bar.sync 	0;
	setp.gt.u32 	%p2, %r1, 63;
	@%p2 bra 	$L__BB9_4;
	ld.shared.f64 	%fd2, [%r2+512];
	ld.shared.f64 	%fd3, [%r2];
	add.f64 	%fd4, %fd2, %fd3;
	st.shared.f64 	[%r2], %fd4;
$L__BB9_4:
	bar.sync 	0;
	setp.gt.u32 	%p3, %r1, 31;
	@%p3 bra 	$L__BB9_6;
	ld.shared.f64 	%fd5, [%r2+256];
	ld.shared.f64 	%fd6, [%r2];
	add.f64 	%fd7, %fd5, %fd6;
	st.shared.f64 	[%r2], %fd7;
$L__BB9_6:
	bar.sync 	0;
	setp.gt.u32 	%p4, %r1, 15;
	@%p4 bra 	$L__BB9_8;
	ld.shared.f64 	%fd8, [%r2+128];
	ld.shared.f64 	%fd9, [%r2];
	add.f64 	%fd10, %fd8, %fd9;
	st.shared.f64 	[%r2], %fd10;
$L__BB9_8:
	bar.sync 	0;
	setp.gt.u32 	%p5, %r1, 7;
	@%p5 bra 	$L__BB9_10;
	ld.shared.f64 	%fd11, [%r2+64];
	ld.shared.f64 	%fd12, [%r2];
	add.f64 	%fd13, %fd11, %fd12;
	st.shared.f64 	[%r2], %fd13;
$L__BB9_10:
	bar.sync 	0;
	setp.gt.u32 	%p6, %r1, 3;
	@%p6 bra 	$L__BB9_12;
	ld.shared.f64 	%fd14, [%r2+32];
	ld.shared.f64 	%fd15, [%r2];
	add.f64 	%fd16, %fd14, %fd15;
	st.shared.f64 	[%r2], %fd16;
$L__BB9_12:
	bar.sync 	0;
	setp.gt.u32 	%p7, %r1, 1;
	@%p7 bra 	$L__BB9_14;
	ld.shared.f64 	%fd17, [%r2+16];
	ld.shared.f64 	%fd18, [%r2];
	add.f64 	%fd19, %fd17, %fd18;
	st.shared.f64 	[%r2], %fd19;
$L__BB9_14:
	bar.sync 	0;
	setp.ne.s32 	%p8, %r1, 0;
	@%p8 bra 	$L__BB9_16;
	ld.shared.f64 	%fd20, [_ZZ8_SUM_128PdS_E5sdata+8];
	ld.shared.f64 	%fd21, [_ZZ8_SUM_128PdS_E5sdata];
	add.f64 	%fd22, %fd20, %fd21;
	st.shared.f64 	[_ZZ8_SUM_128PdS_E5sdata], %fd22;
$L__BB9_16:
	setp.ne.s32 	%p9, %r1, 0;
	bar.sync 	0;
	@%p9 bra 	$L__BB9_18;
	ld.shared.f64 	%fd23, [_ZZ8_SUM_128PdS_E5sdata];
	cvta.to.global.u64 	%rd6, %rd2;
	st.global.f64 	[%rd6], %fd23;
$L__BB9_18:
	ret;

}
	// .globl	_Z8_SUM_256PdS_
.visible .entry _Z8_SUM_256PdS_(
	.param .u64 .ptr .align 1 _Z8_SUM_256PdS__param_0,
	.param .u64 .ptr .align 1 _Z8_SUM_256PdS__param_1
)
{
	.reg .pred 	%p<11>;
	.reg .b32 	%r<8>;
	.reg .b64 	%rd<7>;
	.reg .b64 	%fd<27>;
	// demoted variable
	.shared .align 8 .b8 _ZZ8_SUM_256PdS_E5sdata[2048];
	ld.param.u64 	%rd1, [_Z8_SUM_256PdS__param_0];
	ld.param.u64 	%rd2, [_Z8_SUM_256PdS__param_1];
	mov.u32 	%r3, %ntid.x;
	mov.u32 	%r4, %tid.y;
	mov.u32 	%r5, %tid.x;
	mad.lo.s32 	%r1, %r3, %r4, %r5;
	setp.gt.u32 	%p1, %r1, 255;
	shl.b32 	%r6, %r1, 3;
	mov.u32 	%r7, _ZZ8_SUM_256PdS_E5sdata;
	add.s32 	%r2, %r7, %r6;
	@%p1 bra 	$L__BB10_2;
	cvta.to.global.u64 	%rd3, %rd1;
	mul.wide.u32 	%rd4, %r1, 8;
	add.s64 	%rd5, %rd3, %rd4;
	ld.global.f64 	%fd1, [%rd5];
	st.shared.f64 	[%r2], %fd1;
$L__BB10_2:
	bar.sync 	0;
	setp.gt.u32 	%p2, %r1, 127;
	@%p2 bra 	$L__BB10_4;
	ld.shared.f64 	%fd2, [%r2+1024];
	ld.shared.f64 	%fd3, [%r2];
	add.f64 	%fd4, %fd2, %fd3;
	st.shared.f64 	[%r2], %fd4;
$L__BB10_4:
	bar.sync 	0;
	setp.gt.u32 	%p3, %r1, 63;
	@%p3 bra 	$L__BB10_6;
	ld.shared.f64 	%fd5, [%r2+512];
	ld.shared.f64 	%fd6, [%r2];
	add.f64 	%fd7, %fd5, %fd6;
	st.shared.f64 	[%r2], %fd7;
$L__BB10_6:
	bar.sync 	0;
	setp.gt.u32 	%p4, %r1, 31;
	@%p4 bra 	$L__BB10_8;
	ld.shared.f64 	%fd8, [%r2+256];
	ld.shared.f64 	%fd9, [%r2];
	add.f64 	%fd10, %fd8, %fd9;
	st.shared.f64 	[%r2], %fd10;
$L__BB10_8:
	bar.sync 	0;
	setp.gt.u32 	%p5, %r1, 15;
	@%p5 bra 	$L__BB10_10;
	ld.shared.f64 	%fd11, [%r2+128];
	ld.shared.f64 	%fd12, [%r2];
	add.f64 	%fd13, %fd11, %fd12;
	st.shared.f64 	[%r2], %fd13;
$L__BB10_10:
	bar.sync 	0;
	setp.gt.u32 	%p6, %r1, 7;
	@%p6 bra 	$L__BB10_12;
	ld.shared.f64 	%fd14, [%r2+64];
	ld.shared.f64 	%fd15, [%r2];
	add.f64 	%fd16, %fd14, %fd15;
	st.shared.f64 	[%r2], %fd16;
$L__BB10_12:
	bar.sync 	0;
	setp.gt.u32 	%p7, %r1, 3;
	@%p7 bra 	$L__BB10_14;
	ld.shared.f64 	%fd17, [%r2+32];
	ld.shared.f64 	%fd18, [%r2];
	add.f64 	%fd19, %fd17, %fd18;
	st.shared.f64 	[%r2], %fd19;
$L__BB10_14:
	bar.sync 	0;
	setp.gt.u32 	%p8, %r1, 1;
	@%p8 bra 	$L__BB10_16;
	ld.shared.f64 	%fd20, [%r2+16];
	ld.shared.f64 	%fd21, [%r2];
	add.f64 	%fd22, %fd20, %fd21;
	st.shared.f64 	[%r2], %fd22;
$L__BB10_16:
	bar.sync 	0;
	setp.ne.s32 	%p9, %r1, 0;
	@%p9 bra 	$L__BB10_18;
	ld.shared.f64 	%fd23, [_ZZ8_SUM_256PdS_E5sdata+8];
	ld.shared.f64 	%fd24, [_ZZ8_SUM_256PdS_E5sdata];
	add.f64 	%fd25, %fd23, %fd24;
	st.shared.f64 	[_ZZ8_SUM_256PdS_E5sdata], %fd25;
$L__BB10_18:
	setp.ne.s32 	%p10, %r1, 0;
	bar.sync 	0;
	@%p10 bra 	$L__BB10_20;
	ld.shared.f64 	%fd26, [_ZZ8_SUM_256PdS_E5sdata];
	cvta.to.global.u64 	%rd6, %rd2;
	st.global.f64 	[%rd6], %fd26;
$L__BB10_20:
	ret;

}
	// .globl	_Z19_Copy_Local_Global_iiiPdS_
.visible .entry _Z19_Copy_Local_Global_iiiPdS_(
	.param .u32 _Z19_Copy_Local_Global_iiiPdS__param_0,
	.param .u32 _Z19_Copy_Local_Global_iiiPdS__param_1,
	.param .u32 _Z19_Copy_Local_Global_iiiPdS__param_2,
	.param .u64 .ptr .align 1 _Z19_Copy_Local_Global_iiiPdS__param_3,
	.param .u64 .ptr .align 1 _Z19_Copy_Local_Global_iiiPdS__param_4
)
{
	.reg .pred 	%p<2>;
	.reg .b32 	%r<16>;
	.reg .b64 	%rd<9>;
	.reg .b64 	%fd<2>;

	ld.param.u32 	%r2, [_Z19_Copy_Local_Global_iiiPdS__param_0];
	ld.param.u32 	%r4, [_Z19_Copy_Local_Global_iiiPdS__param_1];
	ld.param.u32 	%r3, [_Z19_Copy_Local_Global_iiiPdS__param_2];
	ld.param.u64 	%rd1, [_Z19_Copy_Local_Global_iiiPdS__param_3];
	ld.param.u64 	%rd2, [_Z19_Copy_Local_Global_iiiPdS__param_4];
	mov.u32 	%r5, %ctaid.x;
	mov.u32 	%r6, %ntid.x;
	mov.u32 	%r7, %tid.x;
	mov.u32 	%r8, %ctaid.y;
	mov.u32 	%r9, %ntid.y;
	mov.u32 	%r10, %tid.y;
	mad.lo.s32 	%r11, %r8, %r9, %r10;
	mov.u32 	%r12, %nctaid.x;
	mad.lo.s32 	%r13, %r11, %r12, %r5;
	mad.lo.s32 	%r1, %r13, %r6, %r7;
	mul.lo.s32 	%r14, %r4, %r2;
	setp.ge.s32 	%p1, %r1, %r14;
	@%p1 bra 	$L__BB11_2;
	cvta.to.global.u64 	%rd3, %rd1;
	cvta.to.global.u64 	%rd4, %rd2;
	mul.wide.s32 	%rd5, %r1, 8;
	add.s64 	%rd6, %rd3, %rd5;
	ld.global.f64 	%fd1, [%rd6];
	mad.lo.s32 	%r15, %r3, %r2, %r1;
	mul.wide.s32 	%rd7, %r15, 8;
	add.s64 	%rd8, %rd4, %rd7;
	st.global.f64 	[%rd8], %fd1;
$L__BB11_2:
	ret;

}
	// .globl	_Z11_ADD_V_V_X_iiPdS_S_S_S_S_
.visible .entry _Z11_ADD_V_V_X_iiPdS_S_S_S_S_(
	.param .u32 _Z11_ADD_V_V_X_iiPdS_S_S_S_S__param_0,
	.param .u32 _Z11_ADD_V_V_X_iiPdS_S_S_S_S__param_1,
	.param .u64 .ptr .align 1 _Z11_ADD_V_V_X_iiPdS_S_S_S_S__param_2,
	.param .u64 .ptr .align 1 _Z11_ADD_V_V_X_iiPdS_S_S_S_S__param_3,
	.param .u64 .ptr .align 1 _Z11_ADD_V_V_X_iiPdS_S_S_S_S__param_4,
	.param .u64 .ptr .align 1 _Z11_ADD_V_V_X_iiPdS_S_S_S_S__param_5,
	.param .u64 .ptr .align 1 _Z11_ADD_V_V_X_iiPdS_S_S_S_S__param_6,
	.param .u64 .ptr .align 1 _Z11_ADD_V_V_X_iiPdS_S_S_S_S__param_7
)
{
	.reg .pred 	%p<2>;
	.reg .b32 	%r<14>;
	.reg .b64 	%rd<18>;
	.reg .b64 	%fd<14>;

	ld.param.u32 	%r2, [_Z11_ADD_V_V_X_iiPdS_S_S_S_S__param_0];
	ld.param.u32 	%r3, [_Z11_ADD_V_V_X_iiPdS_S_S_S_S__param_1];
	ld.param.u64 	%rd1, [_Z11_ADD_V_V_X_iiPdS_S_S_S_S__param_2];
	ld.param.u64 	%rd2, [_Z11_ADD_V_V_X_iiPdS_S_S_S_S__param_3];
	ld.param.u64 	%rd3, [_Z11_ADD_V_V_X_iiPdS_S_S_S_S__param_4];
	ld.param.u64 	%rd4, [_Z11_ADD_V_V_X_iiPdS_S_S_S_S__param_5];
	ld.param.u64 	%rd5, [_Z11_ADD_V_V_X_iiPdS_S_S_S_S__param_6];
	ld.param.u64 	%rd6, [_Z11_ADD_V_V_X_iiPdS_S_S_S_S__param_7];
	mov.u32 	%r4, %ctaid.x;
	mov.u32 	%r5, %ntid.x;
	mov.u32 	%r6, %tid.x;
	mov.u32 	%r7, %ctaid.y;
	mov.u32 	%r8, %ntid.y;
	mov.u32 	%r9, %tid.y;
	mad.lo.s32 	%r10, %r7, %r8, %r9;
	mov.u32 	%r11, %nctaid.x;
	mad.lo.s32 	%r12, %r10, %r11, %r4;
	mad.lo.s32 	%r1, %r12, %r5, %r6;
	mul.lo.s32 	%r13, %r3, %r2;
	setp.ge.s32 	%p1, %r1, %r13;
	@%p1 bra 	$L__BB12_2;
	cvta.to.global.u64 	%rd7, %rd3;
	cvta.to.global.u64 	%rd8, %rd4;
	cvta.to.global.u64 	%rd9, %rd1;
	cvta.to.global.u64 	%rd10, %rd5;
	cvta.to.global.u64 	%rd11, %rd2;
	cvta.to.global.u64 	%rd12, %rd6;
	ld.global.f64 	%fd1, [%rd7];
	ld.global.f64 	%fd2, [%rd8];
	div.rn.f64 	%fd3, %fd1, %fd2;
	mul.wide.s32 	%rd13, %r1, 8;
	add.s64 	%rd14, %rd9, %rd13;
	ld.global.f64 	%fd4, [%rd14];
	add.s64 	%rd15, %rd10, %rd13;
	ld.global.f64 	%fd5, [%rd15];
	fma.rn.f64 	%fd6, %fd3, %fd4, %fd5;
	st.global.f64 	[%rd15], %fd6;
	ld.global.f64 	%fd7, [%rd7];
	ld.global.f64 	%fd8, [%rd8];
	div.rn.f64 	%fd9, %fd7, %fd8;
	add.s64 	%rd16, %rd11, %rd13;
	ld.global.f64 	%fd10, [%rd16];
	mul.f64 	%fd11, %fd9, %fd10;
	add.s64 	%rd17, %rd12, %rd13;
	ld.global.f64 	%fd12, [%rd17];
	sub.f64 	%fd13, %fd12, %fd11;
	st.global.f64 	[%rd17], %fd13;
$L__BB12_2:
	ret;

}
	// .globl	_Z14_UPDATE_DELTA_PdS_
.visible .entry _Z14_UPDATE_DELTA_PdS_(
	.param .u64 .ptr .align 1 _Z14_UPDATE_DELTA_PdS__param_0,
	.param .u64 .ptr .align 1 _Z14_UPDATE_DELTA_PdS__param_1
)
{
	.reg .b64 	%rd<5>;
	.reg .b64 	%fd<2>;

	ld.param.u64 	%rd1, [_Z14_UPDATE_DELTA_PdS__param_0];
	ld.param.u64 	%rd2, [_Z14_UPDATE_DELTA_PdS__param_1];
	cvta.to.global.u64 	%rd3, %rd2;
	cvta.to.global.u64 	%rd4, %rd1;
	ld.global.f64 	%fd1, [%rd4];
	st.global.f64 	[%rd3], %fd1;
	ret;

}
	// .globl	_Z11_ADD_V_V_D_iiPdS_S_S_
.visible .entry _Z11_ADD_V_V_D_iiPdS_S_S_(
	.param .u32 _Z11_ADD_V_V_D_iiPdS_S_S__param_0,
	.param .u32 _Z11_ADD_V_V_D_iiPdS_S_S__param_1,
	.param .u64 .ptr .align 1 _Z11_ADD_V_V_D_iiPdS_S_S__param_2,
	.param .u64 .ptr .align 1 _Z11_ADD_V_V_D_iiPdS_S_S__param_3,
	.param .u64 .ptr .align 1 _Z11_ADD_V_V_D_iiPdS_S_S__param_4,
	.param .u64 .ptr .align 1 _Z11_ADD_V_V_D_iiPdS_S_S__param_5
)
{
	.reg .pred 	%p<2>;
	.reg .b32 	%r<14>;
	.reg .b64 	%rd<12>;
	.reg .b64 	%fd<7>;

	ld.param.u32 	%r2, [_Z11_ADD_V_V_D_iiPdS_S_S__param_0];
	ld.param.u32 	%r3, [_Z11_ADD_V_V_D_iiPdS_S_S__param_1];
	ld.param.u64 	%rd1, [_Z11_ADD_V_V_D_iiPdS_S_S__param_2];
	ld.param.u64 	%rd2, [_Z11_ADD_V_V_D_iiPdS_S_S__param_3];
	ld.param.u64 	%rd3, [_Z11_ADD_V_V_D_iiPdS_S_S__param_4];
	ld.param.u64 	%rd4, [_Z11_ADD_V_V_D_iiPdS_S_S__param_5];
	mov.u32 	%r4, %ctaid.x;
	mov.u32 	%r5, %ntid.x;
	mov.u32 	%r6, %tid.x;
	mov.u32 	%r7, %ctaid.y;
	mov.u32 	%r8, %ntid.y;
	mov.u32 	%r9, %tid.y;
	mad.lo.s32 	%r10, %r7, %r8, %r9;
	mov.u32 	%r11, %nctaid.x;
	mad.lo.s32 	%r12, %r10, %r11, %r4;
	mad.lo.s32 	%r1, %r12, %r5, %r6;
	mul.lo.s32 	%r13, %r3, %r2;
	setp.ge.s32 	%p1, %r1, %r13;
	@%p1 bra 	$L__BB14_2;
	cvta.to.global.u64 	%rd5, %rd1;
	cvta.to.global.u64 	%rd6, %rd3;
	cvta.to.global.u64 	%rd7, %rd4;
	cvta.to.global.u64 	%rd8, %rd2;
	mul.wide.s32 	%rd9, %r1, 8;
	add.s64 	%rd10, %rd5, %rd9;
	ld.global.f64 	%fd1, [%rd10];
	ld.global.f64 	%fd2, [%rd6];
	ld.global.f64 	%fd3, [%rd7];
	div.rn.f64 	%fd4, %fd2, %fd3;
	add.s64 	%rd11, %rd8, %rd9;
	ld.global.f64 	%fd5, [%rd11];
	fma.rn.f64 	%fd6, %fd4, %fd5, %fd1;
	st.global.f64 	[%rd11], %fd6;
$L__BB14_2:
	ret;

}
	// .globl	_Z9_MULT_K_ViiiiiPiPdS0_S0_
.visible .entry _Z9_MULT_K_ViiiiiPiPdS0_S0_(
	.param .u32 _Z9_MULT_K_ViiiiiPiPdS0_S0__param_0,
	.param .u32 _Z9_MULT_K_ViiiiiPiPdS0_S0__param_1,
	.param .u32 _Z9_MULT_K_ViiiiiPiPdS0_S0__param_2,
	.param .u32 _Z9_MULT_K_ViiiiiPiPdS0_S0__param_3,
	.param .u32 _Z9_MULT_K_ViiiiiPiPdS0_S0__param_4,
	.param .u64 .ptr .align 1 _Z9_MULT_K_ViiiiiPiPdS0_S0__param_5,
	.param .u64 .ptr .align 1 _Z9_MULT_K_ViiiiiPiPdS0_S0__param_6,
	.param .u64 .ptr .align 1 _Z9_MULT_K_ViiiiiPiPdS0_S0__param_7,
	.param .u64 .ptr .align 1 _Z9_MULT_K_ViiiiiPiPdS0_S0__param_8
)
{
	.reg .pred 	%p<56>;
	.reg .b32 	%r<134>;
	.reg .b64 	%rd<82>;
	.reg .b64 	%fd<96>;

	ld.param.u32 	%r56, [_Z9_MULT_K_ViiiiiPiPdS0_S0__param_0];
	ld.param.u32 	%r57, [_Z9_MULT_K_ViiiiiPiPdS0_S0__param_1];
	ld.param.u32 	%r58, [_Z9_MULT_K_ViiiiiPiPdS0_S0__param_2];
	ld.param.u32 	%r59, [_Z9_MULT_K_ViiiiiPiPdS0_S0__param_3];
	ld.param.u32 	%r55, [_Z9_MULT_K_ViiiiiPiPdS0_S0__param_4];
	ld.param.u64 	%rd10, [_Z9_MULT_K_ViiiiiPiPdS0_S0__param_5];
	ld.param.u64 	%rd11, [_Z9_MULT_K_ViiiiiPiPdS0_S0__param_6];
	ld.param.u64 	%rd12, [_Z9_MULT_K_ViiiiiPiPdS0_S0__param_7];
	cvta.to.global.u64 	%rd1, %rd12;
	cvta.to.global.u64 	%rd2, %rd11;
	cvta.to.global.u64 	%rd3, %rd10;
	mov.u32 	%r60, %ctaid.x;
	mov.u32 	%r61, %ntid.x;
	mov.u32 	%r1, %tid.x;
	mov.u32 	%r62, %ctaid.y;
	mov.u32 	%r63, %ntid.y;
	mov.u32 	%r64, %tid.y;
	mad.lo.s32 	%r65, %r62, %r63, %r64;
	mov.u32 	%r66, %nctaid.x;
	mad.lo.s32 	%r67, %r65, %r66, %r60;
	mul.lo.s32 	%r2, %r67, %r61;
	add.s32 	%r3, %r2, %r1;
	mad.lo.s32 	%r4, %r59, %r56, %r3;
	mul.lo.s32 	%r5, %r57, %r56;
	mul.lo.s32 	%r68, %r58, %r56;
	setp.ge.s32 	%p1, %r3, %r68;
	@%p1 bra 	$L__BB15_43;
	setp.lt.s32 	%p2, %r55, 1;
	mov.f64 	%fd75, 0d0000000000000000;
	@%p2 bra 	$L__BB15_42;
	and.b32  	%r6, %r55, 7;
	setp.lt.u32 	%p3, %r55, 8;
	mov.b32 	%r132, 0;
	mov.f64 	%fd75, 0d0000000000000000;
	@%p3 bra 	$L__BB15_21;
	and.b32  	%r132, %r55, 2147483640;
	neg.s32 	%r130, %r132;
	mad.lo.s32 	%r70, %r5, 7, %r1;
	add.s32 	%r129, %r70, %r2;
	mad.lo.s32 	%r71, %r5, 6, %r1;
	add.s32 	%r128, %r71, %r2;
	mad.lo.s32 	%r72, %r5, 5, %r1;
	add.s32 	%r127, %r72, %r2;
	shl.b32 	%r73, %r5, 2;
	add.s32 	%r74, %r1, %r73;
	add.s32 	%r126, %r74, %r2;
	mad.lo.s32 	%r75, %r5, 3, %r1;
	add.s32 	%r125, %r75, %r2;
	shl.b32 	%r76, %r5, 1;
	add.s32 	%r77, %r1, %r76;
	add.s32 	%r124, %r77, %r2;
	add.s32 	%r78, %r1, %r5;
	add.s32 	%r123, %r78, %r2;
	add.s64 	%rd81, %rd3, 16;
	mov.f64 	%fd75, 0d0000000000000000;
	mov.u32 	%r122, %r3;
$L__BB15_4:
	.pragma "nounroll";
	ld.global.u32 	%r79, [%rd81+-16];
	add.s32 	%r25, %r4, %r79;
	setp.lt.s32 	%p4, %r25, 0;
	setp.ge.s32 	%p5, %r25, %r5;
	or.pred  	%p6, %p4, %p5;
	@%p6 bra 	$L__BB15_6;
	mul.wide.s32 	%rd13, %r122, 8;
	add.s64 	%rd14, %rd2, %rd13;
	ld.global.f64 	%fd42, [%rd14];
	mul.wide.u32 	%rd15, %r25, 8;
	add.s64 	%rd16, %rd1, %rd15;
	ld.global.f64 	%fd43, [%rd16];
	fma.rn.f64 	%fd75, %fd42, %fd43, %fd75;
$L__BB15_6:
	ld.global.u32 	%r81, [%rd81+-12];
	add.s32 	%r26, %r4, %r81;
	setp.lt.s32 	%p7, %r26, 0;
	setp.ge.s32 	%p8, %r26, %r5;
	or.pred  	%p9, %p7, %p8;
	@%p9 bra 	$L__BB15_8;
	mul.wide.s32 	%rd17, %r123, 8;
	add.s64 	%rd18, %rd2, %rd17;
	ld.global.f64 	%fd44, [%rd18];
	mul.wide.u32 	%rd19, %r26, 8;
	add.s64 	%rd20, %rd1, %rd19;
	ld.global.f64 	%fd45, [%rd20];
	fma.rn.f64 	%fd75, %fd44, %fd45, %fd75;
$L__BB15_8:
	ld.global.u32 	%r83, [%rd81+-8];
	add.s32 	%r27, %r4, %r83;
	setp.lt.s32 	%p10, %r27, 0;
	setp.ge.s32 	%p11, %r27, %r5;
	or.pred  	%p12, %p10, %p11;
	@%p12 bra 	$L__BB15_10;
	mul.wide.s32 	%rd21, %r124, 8;
	add.s64 	%rd22, %rd2, %rd21;
	ld.global.f64 	%fd46, [%rd22];
	mul.wide.u32 	%rd23, %r27, 8;
	add.s64 	%rd24, %rd1, %rd23;
	ld.global.f64 	%fd47, [%rd24];
	fma.rn.f64 	%fd75, %fd46, %fd47, %fd75;
$L__BB15_10:
	ld.global.u32 	%r85, [%rd81+-4];
	add.s32 	%r28, %r4, %r85;
	setp.lt.s32 	%p13, %r28, 0;
	setp.ge.s32 	%p14, %r28, %r5;
	or.pred  	%p15, %p13, %p14;
	@%p15 bra 	$L__BB15_12;
	mul.wide.s32 	%rd25, %r125, 8;
	add.s64 	%rd26, %rd2, %rd25;
	ld.global.f64 	%fd48, [%rd26];
	mul.wide.u32 	%rd27, %r28, 8;
	add.s64 	%rd28, %rd1, %rd27;
	ld.global.f64 	%fd49, [%rd28];
	fma.rn.f64 	%fd75, %fd48, %fd49, %fd75;
$L__BB15_12:
	ld.global.u32 	%r87, [%rd81];
	add.s32 	%r29, %r4, %r87;
	setp.lt.s32 	%p16, %r29, 0;
	setp.ge.s32 	%p17, %r29, %r5;
	or.pred  	%p18, %p16, %p17;
	@%p18 bra 	$L__BB15_14;
	mul.wide.s32 	%rd29, %r126, 8;
	add.s64 	%rd30, %rd2, %rd29;
	ld.global.f64 	%fd50, [%rd30];
	mul.wide.u32 	%rd31, %r29, 8;
	add.s64 	%rd32, %rd1, %rd31;
	ld.global.f64 	%fd51, [%rd32];
	fma.rn.f64 	%fd75, %fd50, %fd51, %fd75;
$L__BB15_14:
	ld.global.u32 	%r89, [%rd81+4];
	add.s32 	%r30, %r4, %r89;
	setp.lt.s32 	%p19, %r30, 0;
	setp.ge.s32 	%p20, %r30, %r5;
	or.pred  	%p21, %p19, %p20;
	@%p21 bra 	$L__BB15_16;
	mul.wide.s32 	%rd33, %r127, 8;
	add.s64 	%rd34, %rd2, %rd33;
	ld.global.f64 	%fd52, [%rd34];
	mul.wide.u32 	%rd35, %r30, 8;
	add.s64 	%rd36, %rd1, %rd35;
	ld.global.f64 	%fd53, [%rd36];
	fma.rn.f64 	%fd75, %fd52, %fd53, %fd75;
$L__BB15_16:
	ld.global.u32 	%r91, [%rd81+8];
	add.s32 	%r31, %r4, %r91;
	setp.lt.s32 	%p22, %r31, 0;
	setp.ge.s32 	%p23, %r31, %r5;
	or.pred  	%p24, %p22, %p23;
	@%p24 bra 	$L__BB15_18;
	mul.wide.s32 	%rd37, %r128, 8;
	add.s64 	%rd38, %rd2, %rd37;
	ld.global.f64 	%fd54, [%rd38];
	mul.wide.u32 	%rd39, %r31, 8;
	add.s64 	%rd40, %rd1, %rd39;
	ld.global.f64 	%fd55, [%rd40];
	fma.rn.f64 	%fd75, %fd54, %fd55, %fd75;
$L__BB15_18:
	ld.global.u32 	%r93, [%rd81+12];
	add.s32 	%r32, %r4, %r93;
	setp.lt.s32 	%p25, %r32, 0;
	setp.ge.s32 	%p26, %r32, %r5;
	or.pred  	%p27, %p25, %p26;
	@%p27 bra 	$L__BB15_20;
	mul.wide.s32 	%rd41, %r129, 8;
	add.s64 	%rd42, %rd2, %rd41;
	ld.global.f64 	%fd56, [%rd42];
	mul.wide.u32 	%rd43, %r32, 8;
	add.s64 	%rd44, %rd1, %rd43;
	ld.global.f64 	%fd57, [%rd44];
	fma.rn.f64 	%fd75, %fd56, %fd57, %fd75;
$L__BB15_20:
	add.s32 	%r130, %r130, 8;
	shl.b32 	%r95, %r5, 3;
	add.s32 	%r129, %r129, %r95;
	add.s32 	%r128, %r128, %r95;
	add.s32 	%r127, %r127, %r95;
	add.s32 	%r126, %r126, %r95;
	add.s32 	%r125, %r125, %r95;
	add.s32 	%r124, %r124, %r95;
	add.s32 	%r123, %r123, %r95;
	add.s32 	%r122, %r122, %r95;
	add.s64 	%rd81, %rd81, 32;
	setp.ne.s32 	%p28, %r130, 0;
	@%p28 bra 	$L__BB15_4;
$L__BB15_21:
	setp.eq.s32 	%p29, %r6, 0;
	@%p29 bra 	$L__BB15_42;
	and.b32  	%r43, %r55, 3;
	setp.lt.u32 	%p30, %r6, 4;
	@%p30 bra 	$L__BB15_32;
	mul.wide.u32 	%rd45, %r132, 4;
	add.s64 	%rd7, %rd3, %rd45;
	ld.global.u32 	%r96, [%rd7];
	add.s32 	%r44, %r4, %r96;
	setp.lt.s32 	%p31, %r44, 0;
	setp.ge.s32 	%p32, %r44, %r5;
	or.pred  	%p33, %p31, %p32;
	@%p33 bra 	$L__BB15_25;
	mad.lo.s32 	%r98, %r132, %r5, %r3;
	mul.wide.s32 	%rd46, %r98, 8;
	add.s64 	%rd47, %rd2, %rd46;
	ld.global.f64 	%fd59, [%rd47];
	mul.wide.u32 	%rd48, %r44, 8;
	add.s64 	%rd49, %rd1, %rd48;
	ld.global.f64 	%fd60, [%rd49];
	fma.rn.f64 	%fd75, %fd59, %fd60, %fd75;
$L__BB15_25:
	ld.global.u32 	%r99, [%rd7+4];
	add.s32 	%r45, %r4, %r99;
	setp.lt.s32 	%p34, %r45, 0;
	setp.ge.s32 	%p35, %r45, %r5;
	or.pred  	%p36, %p34, %p35;
	@%p36 bra 	$L__BB15_27;
	mad.lo.s32 	%r101, %r5, %r132, %r5;
	add.s32 	%r102, %r101, %r3;
	mul.wide.s32 	%rd50, %r102, 8;
	add.s64 	%rd51, %rd2, %rd50;
	ld.global.f64 	%fd61, [%rd51];
	mul.wide.u32 	%rd52, %r45, 8;
	add.s64 	%rd53, %rd1, %rd52;
	ld.global.f64 	%fd62, [%rd53];
	fma.rn.f64 	%fd75, %fd61, %fd62, %fd75;
$L__BB15_27:
	ld.global.u32 	%r103, [%rd7+8];
	add.s32 	%r46, %r4, %r103;
	setp.lt.s32 	%p37, %r46, 0;
	setp.ge.s32 	%p38, %r46, %r5;
	or.pred  	%p39, %p37, %p38;
	@%p39 bra 	$L__BB15_29;
	add.s32 	%r105, %r132, 2;
	mad.lo.s32 	%r106, %r105, %r5, %r3;
	mul.wide.s32 	%rd54, %r106, 8;
	add.s64 	%rd55, %rd2, %rd54;
	ld.global.f64 	%fd63, [%rd55];
	mul.wide.u32 	%rd56, %r46, 8;
	add.s64 	%rd57, %rd1, %rd56;
	ld.global.f64 	%fd64, [%rd57];
	fma.rn.f64 	%fd75, %fd63, %fd64, %fd75;
$L__BB15_29:
	ld.global.u32 	%r107, [%rd7+12];
	add.s32 	%r47, %r4, %r107;
	setp.lt.s32 	%p40, %r47, 0;
	setp.ge.s32 	%p41, %r47, %r5;
	or.pred  	%p42, %p40, %p41;
	@%p42 bra 	$L__BB15_31;
	add.s32 	%r109, %r132, 3;
	mad.lo.s32 	%r110, %r109, %r5, %r3;
	mul.wide.s32 	%rd58, %r110, 8;
	add.s64 	%rd59, %rd2, %rd58;
	ld.global.f64 	%fd65, [%rd59];
	mul.wide.u32 	%rd60, %r47, 8;
	add.s64 	%rd61, %rd1, %rd60;
	ld.global.f64 	%fd66, [%rd61];
	fma.rn.f64 	%fd75, %fd65, %fd66, %fd75;
$L__BB15_31:
	add.s32 	%r132, %r132, 4;
$L__BB15_32:
	setp.eq.s32 	%p43, %r43, 0;
	@%p43 bra 	$L__BB15_42;
	setp.eq.s32 	%p44, %r43, 1;
	@%p44 bra 	$L__BB15_39;
	mul.wide.u32 	%rd62, %r132, 4;
	add.s64 	%rd8, %rd3, %rd62;
	ld.global.u32 	%r111, [%rd8];
	add.s32 	%r50, %r4, %r111;
	setp.lt.s32 	%p45, %r50, 0;
	setp.ge.s32 	%p46, %r50, %r5;
	or.pred  	%p47, %p45, %p46;
	@%p47 bra 	$L__BB15_36;
	mad.lo.s32 	%r113, %r132, %r5, %r3;
	mul.wide.s32 	%rd63, %r113, 8;
	add.s64 	%rd64, %rd2, %rd63;
	ld.global.f64 	%fd68, [%rd64];
	mul.wide.u32 	%rd65, %r50, 8;
	add.s64 	%rd66, %rd1, %rd65;
	ld.global.f64 	%fd69, [%rd66];
	fma.rn.f64 	%fd75, %fd68, %fd69, %fd75;
$L__BB15_36:
	ld.global.u32 	%r114, [%rd8+4];
	add.s32 	%r51, %r4, %r114;
	setp.lt.s32 	%p48, %r51, 0;
	setp.ge.s32 	%p49, %r51, %r5;
	or.pred  	%p50, %p48, %p49;
	@%p50 bra 	$L__BB15_38;
	mad.lo.s32 	%r116, %r5, %r132, %r5;
	add.s32 	%r117, %r116, %r3;
	mul.wide.s32 	%rd67, %r117, 8;
	add.s64 	%rd68, %rd2, %rd67;
	ld.global.f64 	%fd70, [%rd68];
	mul.wide.u32 	%rd69, %r51, 8;
	add.s64 	%rd70, %rd1, %rd69;
	ld.global.f64 	%fd71, [%rd70];
	fma.rn.f64 	%fd75, %fd70, %fd71, %fd75;
$L__BB15_38:
	add.s32 	%r132, %r132, 2;
$L__BB15_39:
	and.b32  	%r118, %r55, 1;
	setp.eq.b32 	%p51, %r118, 1;
	not.pred 	%p52, %p51;
	@%p52 bra 	$L__BB15_42;
	mul.wide.u32 	%rd71, %r132, 4;
	add.s64 	%rd72, %rd3, %rd71;
	ld.global.u32 	%r119, [%rd72];
	add.s32 	%r54, %r4, %r119;
	setp.lt.s32 	%p53, %r54, 0;
	setp.ge.s32 	%p54, %r54, %r5;
	or.pred  	%p55, %p53, %p54;
	@%p55 bra 	$L__BB15_42;
	mad.lo.s32 	%r121, %r132, %r5, %r3;
	mul.wide.s32 	%rd73, %r121, 8;
	add.s64 	%rd74, %rd2, %rd73;
	ld.global.f64 	%fd72, [%rd74];
	mul.wide.u32 	%rd75, %r54, 8;
	add.s64 	%rd76, %rd1, %rd75;
	ld.global.f64 	%fd73, [%rd76];
	fma.rn.f64 	%fd75, %fd72, %fd73, %fd75;
$L__BB15_42:
	ld.param.u64 	%rd80, [_Z9_MULT_K_ViiiiiPiPdS0_S0__param_8];
	cvta.to.global.u64 	%rd77, %rd80;
	mul.wide.s32 	%rd78, %r3, 8;
	add.s64 	%rd79, %rd77, %rd78;
	st.global.f64 	[%rd79], %fd75;
$L__BB15_43:
	ret;

}


// ===== COMPILED SASS (sm_100) =====

	.target	sm_100

	.elftype	@"ET_EXEC"


//--------------------- .note.nv.tkinfo           --------------------------
	.section	.note.nv.tkinfo,"",@"SHT_NOTE"
	.sectionflags	@"SHF_NOTE_NV_TKINFO"
	.tkinfo
        /*0018*/ 	.word	0x00000002
        /*0030*/ 	.string	""
        /*0030*/ 	.string	"ptxas"
        /*0030*/ 	.string	"Cuda compilation tools, release 13.0, V13.0.88"
        /*0030*/ 	.string	"Build cuda_13.0.r13.0/compiler.36424714_0"
        /*0030*/ 	.string	"-arch sm_100 -m 64 "



//--------------------- .note.nv.cuinfo           --------------------------
	.section	.note.nv.cuinfo,"",@"SHT_NOTE"
	.sectionflags	@"SHF_NOTE_NV_CUINFO"
        /*0018*/ 	.short	0x0002
        /*001a*/ 	.short	0x0064
        /*001c*/ 	.short	0x0082
	.zero		2


//--------------------- .nv.info                  --------------------------
	.section	.nv.info,"",@"SHT_CUDA_INFO"
	.align	4


	//----- nvinfo : EIATTR_REGCOUNT
	.align		4
        /*0000*/ 	.byte	0x04, 0x2f
        /*0002*/ 	.short	(.L_1 - .L_0)
	.align		4
.L_0:
        /*0004*/ 	.word	index@(_Z9_FILL_K_MiiiiiPdS_S_S_)
        /*0008*/ 	.word	0x00000028


	//----- nvinfo : EIATTR_FRAME_SIZE
	.align		4
.L_1:
        /*000c*/ 	.byte	0x04, 0x11
        /*000e*/ 	.short	(.L_3 - .L_2)
	.align		4
.L_2:
        /*0010*/ 	.word	index@(_Z9_FILL_K_MiiiiiPdS_S_S_)
        /*0014*/ 	.word	0x00000000


	//----- nvinfo : EIATTR_REGCOUNT
	.align		4
.L_3:
        /*0018*/ 	.byte	0x04, 0x2f
        /*001a*/ 	.short	(.L_5 - .L_4)
	.align		4
.L_4:
        /*001c*/ 	.word	index@(_Z8_CLEAN_ViiPd)
        /*0020*/ 	.word	0x0000000a


	//----- nvinfo : EIATTR_FRAME_SIZE
	.align		4
.L_5:
        /*0024*/ 	.byte	0x04, 0x11
        /*0026*/ 	.short	(.L_7 - .L_6)
	.align		4
.L_6:
        /*0028*/ 	.word	index@(_Z8_CLEAN_ViiPd)
        /*002c*/ 	.word	0x00000000


	//----- nvinfo : EIATTR_REGCOUNT
	.align		4
.L_7:
        /*0030*/ 	.byte	0x04, 0x2f
        /*0032*/ 	.short	(.L_9 - .L_8)
	.align		4
.L_8:
        /*0034*/ 	.word	index@(_Z9_SUBT_V_ViiiPdS_)
        /*0038*/ 	.word	0x0000000a


	//----- nvinfo : EIATTR_FRAME_SIZE
	.align		4
.L_9:
        /*003c*/ 	.byte	0x04, 0x11
        /*003e*/ 	.short	(.L_11 - .L_10)
	.align		4
.L_10:
        /*0040*/ 	.word	index@(_Z9_SUBT_V_ViiiPdS_)
        /*0044*/ 	.word	0x00000000


	//----- nvinfo : EIATTR_REGCOUNT
	.align		4
.L_11:
        /*0048*/ 	.byte	0x04, 0x2f
        /*004a*/ 	.short	(.L_13 - .L_12)
	.align		4
.L_12:
        /*004c*/ 	.word	index@(_Z9_MULT_M_ViiiPdS_S_)
        /*0050*/ 	.word	0x0000000e


	//----- nvinfo : EIATTR_FRAME_SIZE
	.align		4
.L_13:
        /*0054*/ 	.byte	0x04, 0x11
        /*0056*/ 	.short	(.L_15 - .L_14)
	.align		4
.L_14:
        /*0058*/ 	.word	index@(_Z9_MULT_M_ViiiPdS_S_)
        /*005c*/ 	.word	0x00000000


	//----- nvinfo : EIATTR_REGCOUNT
	.align		4
.L_15:
        /*0060*/ 	.byte	0x04, 0x2f
        /*0062*/ 	.short	(.L_17 - .L_16)
	.align		4
.L_16:
        /*0064*/ 	.word	index@(_Z9_SET_ZEROPd)
        /*0068*/ 	.word	0x00000006


	//----- nvinfo : EIATTR_FRAME_SIZE
	.align		4
.L_17:
        /*006c*/ 	.byte	0x04, 0x11
        /*006e*/ 	.short	(.L_19 - .L_18)
	.align		4
.L_18:
        /*0070*/ 	.word	index@(_Z9_SET_ZEROPd)
        /*0074*/ 	.word	0x00000000


	//----- nvinfo : EIATTR_REGCOUNT
	.align		4
.L_19:
        /*0078*/ 	.byte	0x04, 0x2f
        /*007a*/ 	.short	(.L_21 - .L_20)
	.align		4
.L_20:
        /*007c*/ 	.word	index@(_Z8_DOT_V_ViiPdS_S_)
        /*0080*/ 	.word	0x00000020


	//----- nvinfo : EIATTR_FRAME_SIZE
	.align		4
.L_21:
        /*0084*/ 	.byte	0x04, 0x11
        /*0086*/ 	.short	(.L_23 - .L_22)
	.align		4
.L_22:
        /*0088*/ 	.word	index@(_Z8_DOT_V_ViiPdS_S_)
        /*008c*/ 	.word	0x00000000


	//----- nvinfo : EIATTR_REGCOUNT
	.align		4
.L_23:
        /*0090*/ 	.byte	0x04, 0x2f
        /*0092*/ 	.short	(.L_25 - .L_24)
	.align		4
.L_24:
        /*0094*/ 	.word	index@(_Z7_SUM_16PdS_)
        /*0098*/ 	.word	0x00000010


	//----- nvinfo : EIATTR_FRAME_SIZE
	.align		4
.L_25:
        /*009c*/ 	.byte	0x04, 0x11
        /*009e*/ 	.short	(.L_27 - .L_26)
	.align		4
.L_26:
        /*00a0*/ 	.word	index@(_Z7_SUM_16PdS_)
        /*00a4*/ 	.word	0x00000000


	//----- nvinfo : EIATTR_REGCOUNT
	.align		4
.L_27:
        /*00a8*/ 	.byte	0x04, 0x2f
        /*00aa*/ 	.short	(.L_29 - .L_28)
	.align		4
.L_28:
        /*00ac*/ 	.word	index@(_Z7_SUM_32PdS_)
        /*00b0*/ 	.word	0x00000010


	//----- nvinfo : EIATTR_FRAME_SIZE
	.align		4
.L_29:
        /*00b4*/ 	.byte	0x04, 0x11
        /*00b6*/ 	.short	(.L_31 - .L_30)
	.align		4
.L_30:
        /*00b8*/ 	.word	index@(_Z7_SUM_32PdS_)
        /*00bc*/ 	.word	0x00000000


	//----- nvinfo : EIATTR_REGCOUNT
	.align		4
.L_31:
        /*00c0*/ 	.byte	0x04, 0x2f
        /*00c2*/ 	.short	(.L_33 - .L_32)
	.align		4
.L_32:
        /*00c4*/ 	.word	index@(_Z7_SUM_64PdS_)
        /*00c8*/ 	.word	0x00000012


	//----- nvinfo : EIATTR_FRAME_SIZE
	.align		4
.L_33:
        /*00cc*/ 	.byte	0x04, 0x11
        /*00ce*/ 	.short	(.L_35 - .L_34)
	.align		4
.L_34:
        /*00d0*/ 	.word	index@(_Z7_SUM_64PdS_)
        /*00d4*/ 	.word	0x00000000


	//----- nvinfo : EIATTR_REGCOUNT
	.align		4
.L_35:
        /*00d8*/ 	.byte	0x04, 0x2f
        /*00da*/ 	.short	(.L_37 - .L_36)
	.align		4
.L_36:
        /*00dc*/ 	.word	index@(_Z8_SUM_128PdS_)
        /*00e0*/ 	.word	0x00000012


	//----- nvinfo : EIATTR_FRAME_SIZE
	.align		4
.L_37:
        /*00e4*/ 	.byte	0x04, 0x11
        /*00e6*/ 	.short	(.L_39 - .L_38)
	.align		4
.L_38:
        /*00e8*/ 	.word	index@(_Z8_SUM_128PdS_)
        /*00ec*/ 	.word	0x00000000


	//----- nvinfo : EIATTR_REGCOUNT
	.align		4
.L_39:
        /*00f0*/ 	.byte	0x04, 0x2f
        /*00f2*/ 	.short	(.L_41 - .L_40)
	.align		4
.L_40:
        /*00f4*/ 	.word	index@(_Z8_SUM_256PdS_)
        /*00f8*/ 	.word	0x0000000e


	//----- nvinfo : EIATTR_FRAME_SIZE
	.align		4
.L_41:
        /*00fc*/ 	.byte	0x04, 0x11
        /*00fe*/ 	.short	(.L_43 - .L_42)
	.align		4
.L_42:
        /*0100*/ 	.word	index@(_Z8_SUM_256PdS_)
        /*0104*/ 	.word	0x00000000


	//----- nvinfo : EIATTR_REGCOUNT
	.align		4
.L_43:
        /*0108*/ 	.byte	0x04, 0x2f
        /*010a*/ 	.short	(.L_45 - .L_44)
	.align		4
.L_44:
        /*010c*/ 	.word	index@(_Z19_Copy_Local_Global_iiiPdS_)
        /*0110*/ 	.word	0x0000000a


	//----- nvinfo : EIATTR_FRAME_SIZE
	.align		4
.L_45:
        /*0114*/ 	.byte	0x04, 0x11
        /*0116*/ 	.short	(.L_47 - .L_46)
	.align		4
.L_46:
        /*0118*/ 	.word	index@(_Z19_Copy_Local_Global_iiiPdS_)
        /*011c*/ 	.word	0x00000000


	//----- nvinfo : EIATTR_REGCOUNT
	.align		4
.L_47:
        /*0120*/ 	.byte	0x04, 0x2f
        /*0122*/ 	.short	(.L_49 - .L_48)
	.align		4
.L_48:
        /*0124*/ 	.word	index@(_Z11_ADD_V_V_X_iiPdS_S_S_S_S_)
        /*0128*/ 	.word	0x00000019


	//----- nvinfo : EIATTR_FRAME_SIZE
	.align		4
.L_49:
        /*012c*/ 	.byte	0x04, 0x11
        /*012e*/ 	.short	(.L_51 - .L_50)
	.align		4
.L_50:
        /*0130*/ 	.word	index@($__internal_1_$__cuda_sm20_div_rn_f64_full)
        /*0134*/ 	.word	0x00000000


	//----- nvinfo : EIATTR_FRAME_SIZE
	.align		4
.L_51:
        /*0138*/ 	.byte	0x04, 0x11
        /*013a*/ 	.short	(.L_53 - .L_52)
	.align		4
.L_52:
        /*013c*/ 	.word	index@(_Z11_ADD_V_V_X_iiPdS_S_S_S_S_)
        /*0140*/ 	.word	0x00000000


	//----- nvinfo : EIATTR_REGCOUNT
	.align		4
.L_53:
        /*0144*/ 	.byte	0x04, 0x2f
        /*0146*/ 	.short	(.L_55 - .L_54)
	.align		4
.L_54:
        /*0148*/ 	.word	index@(_Z14_UPDATE_DELTA_PdS_)
        /*014c*/ 	.word	0x00000008


	//----- nvinfo : EIATTR_FRAME_SIZE
	.align		4
.L_55:
        /*0150*/ 	.byte	0x04, 0x11
        /*0152*/ 	.short	(.L_57 - .L_56)
	.align		4
.L_56:
        /*0154*/ 	.word	index@(_Z14_UPDATE_DELTA_PdS_)
        /*0158*/ 	.word	0x00000000


	//----- nvinfo : EIATTR_REGCOUNT
	.align		4
.L_57:
        /*015c*/ 	.byte	0x04, 0x2f
        /*015e*/ 	.short	(.L_59 - .L_58)
	.align		4
.L_58:
        /*0160*/ 	.word	index@(_Z11_ADD_V_V_D_iiPdS_S_S_)
        /*0164*/ 	.word	0x0000001b


	//----- nvinfo : EIATTR_FRAME_SIZE
	.align		4
.L_59:
        /*0168*/ 	.byte	0x04, 0x11
        /*016a*/ 	.short	(.L_61 - .L_60)
	.align		4
.L_60:
        /*016c*/ 	.word	index@($__internal_0_$__cuda_sm20_div_rn_f64_full)
        /*0170*/ 	.word	0x00000000


	//----- nvinfo : EIATTR_FRAME_SIZE
	.align		4
.L_61:
        /*0174*/ 	.byte	0x04, 0x11
        /*0176*/ 	.short	(.L_63 - .L_62)
	.align		4
.L_62:
        /*0178*/ 	.word	index@(_Z11_ADD_V_V_D_iiPdS_S_S_)
        /*017c*/ 	.word	0x00000000


	//----- nvinfo : EIATTR_REGCOUNT
	.align		4
.L_63:
        /*0180*/ 	.byte	0x04, 0x2f
        /*0182*/ 	.short	(.L_65 - .L_64)
	.align		4
.L_64:
        /*0184*/ 	.word	index@(_Z9_MULT_K_ViiiiiPiPdS0_S0_)
        /*0188*/ 	.word	0x00000020


	//----- nvinfo : EIATTR_FRAME_SIZE
	.align		4
.L_65:
        /*018c*/ 	.byte	0x04, 0x11
        /*018e*/ 	.short	(.L_67 - .L_66)
	.align		4
.L_66:
        /*0190*/ 	.word	index@(_Z9_MULT_K_ViiiiiPiPdS0_S0_)
        /*0194*/ 	.word	0x00000000


	//----- nvinfo : EIATTR_MIN_STACK_SIZE
	.align		4
.L_67:
        /*0198*/ 	.byte	0x04, 0x12
        /*019a*/ 	.short	(.L_69 - .L_68)
	.align		4
.L_68:
        /*019c*/ 	.word	index@(_Z9_MULT_K_ViiiiiPiPdS0_S0_)
        /*01a0*/ 	.word	0x00000000


	//----- nvinfo : EIATTR_MIN_STACK_SIZE
	.align		4
.L_69:
        /*01a4*/ 	.byte	0x04, 0x12
        /*01a6*/ 	.short	(.L_71 - .L_70)
	.align		4
.L_70:
        /*01a8*/ 	.word	index@(_Z11_ADD_V_V_D_iiPdS_S_S_)
        /*01ac*/ 	.word	0x00000000


	//----- nvinfo : EIATTR_MIN_STACK_SIZE
	.align		4
.L_71:
        /*01b0*/ 	.byte	0x04, 0x12
        /*01b2*/ 	.short	(.L_73 - .L_72)
	.align		4
.L_72:
        /*01b4*/ 	.word	index@(_Z14_UPDATE_DELTA_PdS_)
        /*01b8*/ 	.word	0x00000000


	//----- nvinfo : EIATTR_MIN_STACK_SIZE
	.align		4
.L_73:
        /*01bc*/ 	.byte	0x04, 0x12
        /*01be*/ 	.short	(.L_75 - .L_74)
	.align		4
.L_74:
        /*01c0*/ 	.word	index@(_Z11_ADD_V_V_X_iiPdS_S_S_S_S_)
        /*01c4*/ 	.word	0x00000000


	//----- nvinfo : EIATTR_MIN_STACK_SIZE
	.align		4
.L_75:
        /*01c8*/ 	.byte	0x04, 0x12
        /*01ca*/ 	.short	(.L_77 - .L_76)
	.align		4
.L_76:
        /*01cc*/ 	.word	index@(_Z19_Copy_Local_Global_iiiPdS_)
        /*01d0*/ 	.word	0x00000000


	//----- nvinfo : EIATTR_MIN_STACK_SIZE
	.align		4
.L_77:
        /*01d4*/ 	.byte	0x04, 0x12
        /*01d6*/ 	.short	(.L_79 - .L_78)
	.align		4
.L_78:
        /*01d8*/ 	.word	index@(_Z8_SUM_256PdS_)
        /*01dc*/ 	.word	0x00000000


	//----- nvinfo : EIATTR_MIN_STACK_SIZE
	.align		4
.L_79:
        /*01e0*/ 	.byte	0x04, 0x12
        /*01e2*/ 	.short	(.L_81 - .L_80)
	.align		4
.L_80:
        /*01e4*/ 	.word	index@(_Z8_SUM_128PdS_)
        /*01e8*/ 	.word	0x00000000


	//----- nvinfo : EIATTR_MIN_STACK_SIZE
	.align		4
.L_81:
        /*01ec*/ 	.byte	0x04, 0x12
        /*01ee*/ 	.short	(.L_83 - .L_82)
	.align		4
.L_82:
        /*01f0*/ 	.word	index@(_Z7_SUM_64PdS_)
        /*01f4*/ 	.word	0x00000000


	//----- nvinfo : EIATTR_MIN_STACK_SIZE
	.align		4
.L_83:
        /*01f8*/ 	.byte	0x04, 0x12
        /*01fa*/ 	.short	(.L_85 - .L_84)
	.align		4
.L_84:
        /*01fc*/ 	.word	index@(_Z7_SUM_32PdS_)
        /*0200*/ 	.word	0x00000000


	//----- nvinfo : EIATTR_MIN_STACK_SIZE
	.align		4
.L_85:
        /*0204*/ 	.byte	0x04, 0x12
        /*0206*/ 	.short	(.L_87 - .L_86)
	.align		4
.L_86:
        /*0208*/ 	.word	index@(_Z7_SUM_16PdS_)
        /*020c*/ 	.word	0x00000000


	//----- nvinfo : EIATTR_MIN_STACK_SIZE
	.align		4
.L_87:
        /*0210*/ 	.byte	0x04, 0x12
        /*0212*/ 	.short	(.L_89 - .L_88)
	.align		4
.L_88:
        /*0214*/ 	.word	index@(_Z8_DOT_V_ViiPdS_S_)
        /*0218*/ 	.word	0x00000000


	//----- nvinfo : EIATTR_MIN_STACK_SIZE
	.align		4
.L_89:
        /*021c*/ 	.byte	0x04, 0x12
        /*021e*/ 	.short	(.L_91 - .L_90)
	.align		4
.L_90:
        /*0220*/ 	.word	index@(_Z9_SET_ZEROPd)
        /*0224*/ 	.word	0x00000000


	//----- nvinfo : EIATTR_MIN_STACK_SIZE
	.align		4
.L_91:
        /*0228*/ 	.byte	0x04, 0x12
        /*022a*/ 	.short	(.L_93 - .L_92)
	.align		4
.L_92:
        /*022c*/ 	.word	index@(_Z9_MULT_M_ViiiPdS_S_)
        /*0230*/ 	.word	0x00000000


	//----- nvinfo : EIATTR_MIN_STACK_SIZE
	.align		4
.L_93:
        /*0234*/ 	.byte	0x04, 0x12
        /*0236*/ 	.short	(.L_95 - .L_94)
	.align		4
.L_94:
        /*0238*/ 	.word	index@(_Z9_SUBT_V_ViiiPdS_)
        /*023c*/ 	.word	0x00000000


	//----- nvinfo : EIATTR_MIN_STACK_SIZE
	.align		4
.L_95:
        /*0240*/ 	.byte	0x04, 0x12
        /*0242*/ 	.short	(.L_97 - .L_96)
	.align		4
.L_96:
        /*0244*/ 	.word	index@(_Z8_CLEAN_ViiPd)
        /*0248*/ 	.word	0x00000000


	//----- nvinfo : EIATTR_MIN_STACK_SIZE
	.align		4
.L_97:
        /*024c*/ 	.byte	0x04, 0x12
        /*024e*/ 	.short	(.L_99 - .L_98)
	.align		4
.L_98:
        /*0250*/ 	.word	index@(_Z9_FILL_K_MiiiiiPdS_S_S_)
        /*0254*/ 	.word	0x00000000
.L_99:


//--------------------- .nv.compat                --------------------------
	.section	.nv.compat,"",@"SHT_CUDA_COMPAT_INFO"
	.align	4
        /*0000*/ 	.byte	0x02, 0x09, 0x00, 0x00, 0x02, 0x02, 0x01, 0x00, 0x02, 0x05, 0x05, 0x00, 0x03, 0x07, 0x01, 0x01
        /*0010*/ 	.byte	0x02, 0x03, 0x00, 0x00, 0x02, 0x06, 0x01, 0x00, 0x04, 0x0b, 0x08, 0x00, 0x01, 0x00, 0x00, 0x00
        /*0020*/ 	.byte	0x00, 0x00, 0x00, 0x00


//--------------------- .nv.info._Z9_MULT_K_ViiiiiPiPdS0_S0_ --------------------------
	.section	.nv.info._Z9_MULT_K_ViiiiiPiPdS0_S0_,"",@"SHT_CUDA_INFO"
	.sectionflags	@""
	.align	4


	//----- nvinfo : EIATTR_CUDA_API_VERSION
	.align		4
        /*0000*/ 	.byte	0x04, 0x37
        /*0002*/ 	.short	(.L_101 - .L_100)
.L_100:
        /*0004*/ 	.word	0x00000082


	//----- nvinfo : EIATTR_KPARAM_INFO
	.align		4
.L_101:
        /*0008*/ 	.byte	0x04, 0x17
        /*000a*/ 	.short	(.L_103 - .L_102)
.L_102:
        /*000c*/ 	.word	0x00000000
        /*0010*/ 	.short	0x0008
        /*0012*/ 	.short	0x0030
        /*0014*/ 	.byte	0x00, 0xf5, 0x21, 0x00


	//----- nvinfo : EIATTR_KPARAM_INFO
	.align		4
.L_103:
        /*0018*/ 	.byte	0x04, 0x17
        /*001a*/ 	.short	(.L_105 - .L_104)
.L_104:
        /*001c*/ 	.word	0x00000000
        /*0020*/ 	.short	0x0007
        /*0022*/ 	.short	0x0028
        /*0024*/ 	.byte	0x00, 0xf5, 0x21, 0x00


	//----- nvinfo : EIATTR_KPARAM_INFO
	.align		4
.L_105:
        /*0028*/ 	.byte	0x04, 0x17
        /*002a*/ 	.short	(.L_107 - .L_106)
.L_106:
        /*002c*/ 	.word	0x00000000
        /*0030*/ 	.short	0x0006
        /*0032*/ 	.short	0x0020
        /*0034*/ 	.byte	0x00, 0xf5, 0x21, 0x00


	//----- nvinfo : EIATTR_KPARAM_INFO
	.align		4
.L_107:
        /*0038*/ 	.byte	0x04, 0x17
        /*003a*/ 	.short	(.L_109 - .L_108)
.L_108:
        /*003c*/ 	.word	0x00000000
        /*0040*/ 	.short	0x0005
        /*0042*/ 	.short	0x0018
        /*0044*/ 	.byte	0x00, 0xf5, 0x21, 0x00


	//----- nvinfo : EIATTR_KPARAM_INFO
	.align		4
.L_109:
        /*0048*/ 	.byte	0x04, 0x17
        /*004a*/ 	.short	(.L_111 - .L_110)
.L_110:
        /*004c*/ 	.word	0x00000000
        /*0050*/ 	.short	0x0004
        /*0052*/ 	.short	0x0010
        /*0054*/ 	.byte	0x00, 0xf0, 0x11, 0x00


	//----- nvinfo : EIATTR_KPARAM_INFO
	.align		4
.L_111:
        /*0058*/ 	.byte	0x04, 0x17
        /*005a*/ 	.short	(.L_113 - .L_112)
.L_112:
        /*005c*/ 	.word	0x00000000
        /*0060*/ 	.short	0x0003
        /*0062*/ 	.short	0x000c
        /*0064*/ 	.byte	0x00, 0xf0, 0x11, 0x00


	//----- nvinfo : EIATTR_KPARAM_INFO
	.align		4
.L_113:
        /*0068*/ 	.byte	0x04, 0x17
        /*006a*/ 	.short	(.L_115 - .L_114)
.L_114:
        /*006c*/ 	.word	0x00000000
        /*0070*/ 	.short	0x0002
        /*0072*/ 	.short	0x0008
        /*0074*/ 	.byte	0x00, 0xf0, 0x11, 0x00


	//----- nvinfo : EIATTR_KPARAM_INFO
	.align		4
.L_115:
        /*0078*/ 	.byte	0x04, 0x17
        /*007a*/ 	.short	(.L_117 - .L_116)
.L_116:
        /*007c*/ 	.word	0x00000000
        /*0080*/ 	.short	0x0001
        /*0082*/ 	.short	0x0004
        /*0084*/ 	.byte	0x00, 0xf0, 0x11, 0x00


	//----- nvinfo : EIATTR_KPARAM_INFO
	.align		4
.L_117:
        /*0088*/ 	.byte	0x04, 0x17
        /*008a*/ 	.short	(.L_119 - .L_118)
.L_118:
        /*008c*/ 	.word	0x00000000
        /*0090*/ 	.short	0x0000
        /*0092*/ 	.short	0x0000
        /*0094*/ 	.byte	0x00, 0xf0, 0x11, 0x00


	//----- nvinfo : EIATTR_SPARSE_MMA_MASK
	.align		4
.L_119:
        /*0098*/ 	.byte	0x03, 0x50
        /*009a*/ 	.short	0x0000


	//----- nvinfo : EIATTR_MAXREG_COUNT
	.align		4
        /*009c*/ 	.byte	0x03, 0x1b
        /*009e*/ 	.short	0x00ff


	//----- nvinfo : EIATTR_MERCURY_ISA_VERSION
	.align		4
        /*00a0*/ 	.byte	0x03, 0x5f
        /*00a2*/ 	.short	0x0101


	//----- nvinfo : EIATTR_VRC_CTA_INIT_COUNT
	.align		4
        /*00a4*/ 	.byte	0x02, 0x4a
	.zero		1
	.zero		1


	//----- nvinfo : EIATTR_EXIT_INSTR_OFFSETS
	.align		4
        /*00a8*/ 	.byte	0x04, 0x1c
        /*00aa*/ 	.short	(.L_121 - .L_120)


	//   ....[0]....
.L_120:
        /*00ac*/ 	.word	0x00000100


	//   ....[1]....
        /*00b0*/ 	.word	0x000010d0


	//----- nvinfo : EIATTR_CRS_STACK_SIZE
	.align		4
.L_121:
        /*00b4*/ 	.byte	0x04, 0x1e
        /*00b6*/ 	.short	(.L_123 - .L_122)
.L_122:
        /*00b8*/ 	.word	0x00000000


	//----- nvinfo : EIATTR_CBANK_PARAM_SIZE
	.align		4
.L_123:
        /*00bc*/ 	.byte	0x03, 0x19
        /*00be*/ 	.short	0x0038


	//----- nvinfo : EIATTR_PARAM_CBANK
	.align		4
        /*00c0*/ 	.byte	0x04, 0x0a
        /*00c2*/ 	.short	(.L_125 - .L_124)
	.align		4
.L_124:
        /*00c4*/ 	.word	index@(.nv.constant0._Z9_MULT_K_ViiiiiPiPdS0_S0_)
        /*00c8*/ 	.short	0x0380
        /*00ca*/ 	.short	0x0038


	//----- nvinfo : EIATTR_SW_WAR
	.align		4
.L_125:
        /*00cc*/ 	.byte	0x04, 0x36
        /*00ce*/ 	.short	(.L_127 - .L_126)
.L_126:
        /*00d0*/ 	.word	0x00000008
.L_127:


//--------------------- .nv.info._Z11_ADD_V_V_D_iiPdS_S_S_ --------------------------
	.section	.nv.info._Z11_ADD_V_V_D_iiPdS_S_S_,"",@"SHT_CUDA_INFO"
	.sectionflags	@""
	.align	4


	//----- nvinfo : EIATTR_CUDA_API_VERSION
	.align		4
        /*0000*/ 	.byte	0x04, 0x37
        /*0002*/ 	.short	(.L_129 - .L_128)
.L_128:
        /*0004*/ 	.word	0x00000082


	//----- nvinfo : EIATTR_KPARAM_INFO
	.align		4
.L_129:
        /*0008*/ 	.byte	0x04, 0x17
        /*000a*/ 	.short	(.L_131 - .L_130)
.L_130:
        /*000c*/ 	.word	0x00000000
        /*0010*/ 	.short	0x0005
        /*0012*/ 	.short	0x0020
        /*0014*/ 	.byte	0x00, 0xf5, 0x21, 0x00


	//----- nvinfo : EIATTR_KPARAM_INFO
	.align		4
.L_131:
        /*0018*/ 	.byte	0x04, 0x17
        /*001a*/ 	.short	(.L_133 - .L_132)
.L_132:
        /*001c*/ 	.word	0x00000000
        /*0020*/ 	.short	0x0004
        /*0022*/ 	.short	0x0018
        /*0024*/ 	.byte	0x00, 0xf5, 0x21, 0x00


	//----- nvinfo : EIATTR_KPARAM_INFO
	.align		4
.L_133:
        /*0028*/ 	.byte	0x04, 0x17
        /*002a*/ 	.short	(.L_135 - .L_134)
.L_134:
        /*002c*/ 	.word	0x00000000
        /*0030*/ 	.short	0x0003
        /*0032*/ 	.short	0x0010
        /*0034*/ 	.byte	0x00, 0xf5, 0x21, 0x00


	//----- nvinfo : EIATTR_KPARAM_INFO
	.align		4
.L_135:
        /*0038*/ 	.byte	0x04, 0x17
        /*003a*/ 	.short	(.L_137 - .L_136)
.L_136:
        /*003c*/ 	.word	0x00000000
        /*0040*/ 	.short	0x0002
        /*0042*/ 	.short	0x0008
        /*0044*/ 	.byte	0x00, 0xf5, 0x21, 0x00


	//----- nvinfo : EIATTR_KPARAM_INFO
	.align		4
.L_137:
        /*0048*/ 	.byte	0x04, 0x17
        /*004a*/ 	.short	(.L_139 - .L_138)
.L_138:
        /*004c*/ 	.word	0x00000000
        /*0050*/ 	.short	0x0001
        /*0052*/ 	.short	0x0004
        /*0054*/ 	.byte	0x00, 0xf0, 0x11, 0x00


	//----- nvinfo : EIATTR_KPARAM_INFO
	.align		4
.L_139:
        /*0058*/ 	.byte	0x04, 0x17
        /*005a*/ 	.short	(.L_141 - .L_140)
.L_140:
        /*005c*/ 	.word	0x00000000
        /*0060*/ 	.short	0x0000
        /*0062*/ 	.short	0x0000
        /*0064*/ 	.byte	0x00, 0xf0, 0x11, 0x00


	//----- nvinfo : EIATTR_SPARSE_MMA_MASK
	.align		4
.L_141:
        /*0068*/ 	.byte	0x03, 0x50
        /*006a*/ 	.short	0x0000


	//----- nvinfo : EIATTR_MAXREG_COUNT
	.align		4
        /*006c*/ 	.byte	0x03, 0x1b
        /*006e*/ 	.short	0x00ff


	//----- nvinfo : EIATTR_MERCURY_ISA_VERSION
	.align		4
        /*0070*/ 	.byte	0x03, 0x5f
        /*0072*/ 	.short	0x0101


	//----- nvinfo : EIATTR_VRC_CTA_INIT_COUNT
	.align		4
        /*0074*/ 	.byte	0x02, 0x4a
	.zero		1
	.zero		1


	//----- nvinfo : EIATTR_EXIT_INSTR_OFFSETS
	.align		4
        /*0078*/ 	.byte	0x04, 0x1c
        /*007a*/ 	.short	(.L_143 - .L_142)


	//   ....[0]....
.L_142:
        /*007c*/ 	.word	0x000000e0


	//   ....[1]....
        /*0080*/ 	.word	0x000002c0


	//----- nvinfo : EIATTR_CRS_STACK_SIZE
	.align		4
.L_143:
        /*0084*/ 	.byte	0x04, 0x1e
        /*0086*/ 	.short	(.L_145 - .L_144)
.L_144:
        /*0088*/ 	.word	0x00000000


	//----- nvinfo : EIATTR_CBANK_PARAM_SIZE
	.align		4
.L_145:
        /*008c*/ 	.byte	0x03, 0x19
        /*008e*/ 	.short	0x0028


	//----- nvinfo : EIATTR_PARAM_CBANK
	.align		4
        /*0090*/ 	.byte	0x04, 0x0a
        /*0092*/ 	.short	(.L_147 - .L_146)
	.align		4
.L_146:
        /*0094*/ 	.word	index@(.nv.constant0._Z11_ADD_V_V_D_iiPdS_S_S_)
        /*0098*/ 	.short	0x0380
        /*009a*/ 	.short	0x0028


	//----- nvinfo : EIATTR_SW_WAR
	.align		4
.L_147:
        /*009c*/ 	.byte	0x04, 0x36
        /*009e*/ 	.short	(.L_149 - .L_148)
.L_148:
        /*00a0*/ 	.word	0x00000008
.L_149:


//--------------------- .nv.info._Z14_UPDATE_DELTA_PdS_ --------------------------
	.section	.nv.info._Z14_UPDATE_DELTA_PdS_,"",@"SHT_CUDA_INFO"
	.sectionflags	@""
	.align	4


	//----- nvinfo : EIATTR_CUDA_API_VERSION
	.align		4
        /*0000*/ 	.byte	0x04, 0x37
        /*0002*/ 	.short	(.L_151 - .L_150)
.L_150:
        /*0004*/ 	.word	0x00000082


	//----- nvinfo : EIATTR_KPARAM_INFO
	.align		4
.L_151:
        /*0008*/ 	.byte	0x04, 0x17
        /*000a*/ 	.short	(.L_153 - .L_152)
.L_152:
        /*000c*/ 	.word	0x00000000
        /*0010*/ 	.short	0x0001
        /*0012*/ 	.short	0x0008
        /*0014*/ 	.byte	0x00, 0xf5, 0x21, 0x00


	//----- nvinfo : EIATTR_KPARAM_INFO
	.align		4
.L_153:
        /*0018*/ 	.byte	0x04, 0x17
        /*001a*/ 	.short	(.L_155 - .L_154)
.L_154:
        /*001c*/ 	.word	0x00000000
        /*0020*/ 	.short	0x0000
        /*0022*/ 	.short	0x0000
        /*0024*/ 	.byte	0x00, 0xf5, 0x21, 0x00


	//----- nvinfo : EIATTR_SPARSE_MMA_MASK
	.align		4
.L_155:
        /*0028*/ 	.byte	0x03, 0x50
        /*002a*/ 	.short	0x0000


	//----- nvinfo : EIATTR_MAXREG_COUNT
	.align		4
        /*002c*/ 	.byte	0x03, 0x1b
        /*002e*/ 	.short	0x00ff


	//----- nvinfo : EIATTR_MERCURY_ISA_VERSION
	.align		4
        /*0030*/ 	.byte	0x03, 0x5f
        /*0032*/ 	.short	0x0101


	//----- nvinfo : EIATTR_VRC_CTA_INIT_COUNT
	.align		4
        /*0034*/ 	.byte	0x02, 0x4a
	.zero		1
	.zero		1


	//----- nvinfo : EIATTR_EXIT_INSTR_OFFSETS
	.align		4
        /*0038*/ 	.byte	0x04, 0x1c
        /*003a*/ 	.short	(.L_157 - .L_156)


	//   ....[0]....
.L_156:
        /*003c*/ 	.word	0x00000060


	//----- nvinfo : EIATTR_CBANK_PARAM_SIZE
	.align		4
.L_157:
        /*0040*/ 	.byte	0x03, 0x19
        /*0042*/ 	.short	0x0010


	//----- nvinfo : EIATTR_PARAM_CBANK
	.align		4
        /*0044*/ 	.byte	0x04, 0x0a
        /*0046*/ 	.short	(.L_159 - .L_158)
	.align		4
.L_158:
        /*0048*/ 	.word	index@(.nv.constant0._Z14_UPDATE_DELTA_PdS_)
        /*004c*/ 	.short	0x0380
        /*004e*/ 	.short	0x0010


	//----- nvinfo : EIATTR_SW_WAR
	.align		4
.L_159:
        /*0050*/ 	.byte	0x04, 0x36
        /*0052*/ 	.short	(.L_161 - .L_160)
.L_160:
        /*0054*/ 	.word	0x00000008
.L_161:


//--------------------- .nv.info._Z11_ADD_V_V_X_iiPdS_S_S_S_S_ --------------------------
	.section	.nv.info._Z11_ADD_V_V_X_iiPdS_S_S_S_S_,"",@"SHT_CUDA_INFO"
	.sectionflags	@""
	.align	4


	//----- nvinfo : EIATTR_CUDA_API_VERSION
	.align		4
        /*0000*/ 	.byte	0x04, 0x37
        /*0002*/ 	.short	(.L_163 - .L_162)
.L_162:
        /*0004*/ 	.word	0x00000082


	//----- nvinfo : EIATTR_KPARAM_INFO
	.align		4
.L_163:
        /*0008*/ 	.byte	0x04, 0x17
        /*000a*/ 	.short	(.L_165 - .L_164)
.L_164:
        /*000c*/ 	.word	0x00000000
        /*0010*/ 	.short	0x0007
        /*0012*/ 	.short	0x0030
        /*0014*/ 	.byte	0x00, 0xf5, 0x21, 0x00


	//----- nvinfo : EIATTR_KPARAM_INFO
	.align		4
.L_165:
        /*0018*/ 	.byte	0x04, 0x17
        /*001a*/ 	.short	(.L_167 - .L_166)
.L_166:
        /*001c*/ 	.word	0x00000000
        /*0020*/ 	.short	0x0006
        /*0022*/ 	.short	0x0028
        /*0024*/ 	.byte	0x00, 0xf5, 0x21, 0x00


	//----- nvinfo : EIATTR_KPARAM_INFO
	.align		4
.L_167:
        /*0028*/ 	.byte	0x04, 0x17
        /*002a*/ 	.short	(.L_169 - .L_168)
.L_168:
        /*002c*/ 	.word	0x00000000
        /*0030*/ 	.short	0x0005
        /*0032*/ 	.short	0x0020
        /*0034*/ 	.byte	0x00, 0xf5, 0x21, 0x00


	//----- nvinfo : EIATTR_KPARAM_INFO
	.align		4
.L_169:
        /*0038*/ 	.byte	0x04, 0x17
        /*003a*/ 	.short	(.L_171 - .L_170)
.L_170:
        /*003c*/ 	.word	0x00000000
        /*0040*/ 	.short	0x0004
        /*0042*/ 	.short	0x0018
        /*0044*/ 	.byte	0x00, 0xf5, 0x21, 0x00


	//----- nvinfo : EIATTR_KPARAM_INFO
	.align		4
.L_171:
        /*0048*/ 	.byte	0x04, 0x17
        /*004a*/ 	.short	(.L_173 - .L_172)
.L_172:
        /*004c*/ 	.word	0x00000000
        /*0050*/ 	.short	0x0003
        /*0052*/ 	.short	0x0010
        /*0054*/ 	.byte	0x00, 0xf5, 0x21, 0x00


	//----- nvinfo : EIATTR_KPARAM_INFO
	.align		4
.L_173:
        /*0058*/ 	.byte	0x04, 0x17
        /*005a*/ 	.short	(.L_175 - .L_174)
.L_174:
        /*005c*/ 	.word	0x00000000
        /*0060*/ 	.short	0x0002
        /*0062*/ 	.short	0x0008
        /*0064*/ 	.byte	0x00, 0xf5, 0x21, 0x00


	//----- nvinfo : EIATTR_KPARAM_INFO
	.align		4
.L_175:
        /*0068*/ 	.byte	0x04, 0x17
        /*006a*/ 	.short	(.L_177 - .L_176)
.L_176:
        /*006c*/ 	.word	0x00000000
        /*0070*/ 	.short	0x0001
        /*0072*/ 	.short	0x0004
        /*0074*/ 	.byte	0x00, 0xf0, 0x11, 0x00


	//----- nvinfo : EIATTR_KPARAM_INFO
	.align		4
.L_177:
        /*0078*/ 	.byte	0x04, 0x17
        /*007a*/ 	.short	(.L_179 - .L_178)
.L_178:
        /*007c*/ 	.word	0x00000000
        /*0080*/ 	.short	0x0000
        /*0082*/ 	.short	0x0000
        /*0084*/ 	.byte	0x00, 0xf0, 0x11, 0x00


	//----- nvinfo : EIATTR_SPARSE_MMA_MASK
	.align		4
.L_179:
        /*0088*/ 	.byte	0x03, 0x50
        /*008a*/ 	.short	0x0000


	//----- nvinfo : EIATTR_MAXREG_COUNT
	.align		4
        /*008c*/ 	.byte	0x03, 0x1b
        /*008e*/ 	.short	0x00ff


	//----- nvinfo : EIATTR_MERCURY_ISA_VERSION
	.align		4
        /*0090*/ 	.byte	0x03, 0x5f
        /*0092*/ 	.short	0x0101


	//----- nvinfo : EIATTR_VRC_CTA_INIT_COUNT
	.align		4
        /*0094*/ 	.byte	0x02, 0x4a
	.zero		1
	.zero		1


	//----- nvinfo : EIATTR_EXIT_INSTR_OFFSETS
	.align		4
        /*0098*/ 	.byte	0x04, 0x1c
        /*009a*/ 	.short	(.L_181 - .L_180)


	//   ....[0]....
.L_180:
        /*009c*/ 	.word	0x000000e0


	//   ....[1]....
        /*00a0*/ 	.word	0x000004b0


	//----- nvinfo : EIATTR_CRS_STACK_SIZE
	.align		4
.L_181:
        /*00a4*/ 	.byte	0x04, 0x1e
        /*00a6*/ 	.short	(.L_183 - .L_182)
.L_182:
        /*00a8*/ 	.word	0x00000000


	//----- nvinfo : EIATTR_CBANK_PARAM_SIZE
	.align		4
.L_183:
        /*00ac*/ 	.byte	0x03, 0x19
        /*00ae*/ 	.short	0x0038


	//----- nvinfo : EIATTR_PARAM_CBANK
	.align		4
        /*00b0*/ 	.byte	0x04, 0x0a
        /*00b2*/ 	.short	(.L_185 - .L_184)
	.align		4
.L_184:
        /*00b4*/ 	.word	index@(.nv.constant0._Z11_ADD_V_V_X_iiPdS_S_S_S_S_)
        /*00b8*/ 	.short	0x0380
        /*00ba*/ 	.short	0x0038


	//----- nvinfo : EIATTR_SW_WAR
	.align		4
.L_185:
        /*00bc*/ 	.byte	0x04, 0x36
        /*00be*/ 	.short	(.L_187 - .L_186)
.L_186:
        /*00c0*/ 	.word	0x00000008
.L_187:


//--------------------- .nv.info._Z19_Copy_Local_Global_iiiPdS_ --------------------------
	.section	.nv.info._Z19_Copy_Local_Global_iiiPdS_,"",@"SHT_CUDA_INFO"
	.sectionflags	@""
	.align	4


	//----- nvinfo : EIATTR_CUDA_API_VERSION
	.align		4
        /*0000*/ 	.byte	0x04, 0x37
        /*0002*/ 	.short	(.L_189 - .L_188)
.L_188:
        /*0004*/ 	.word	0x00000082


	//----- nvinfo : EIATTR_KPARAM_INFO
	.align		4
.L_189:
        /*0008*/ 	.byte	0x04, 0x17
        /*000a*/ 	.short	(.L_191 - .L_190)
.L_190:
        /*000c*/ 	.word	0x00000000
        /*0010*/ 	.short	0x0004
        /*0012*/ 	.short	0x0018
        /*0014*/ 	.byte	0x00, 0xf5, 0x21, 0x00


	//----- nvinfo : EIATTR_KPARAM_INFO
	.align		4
.L_191:
        /*0018*/ 	.byte	0x04, 0x17
        /*001a*/ 	.short	(.L_193 - .L_192)
.L_192:
        /*001c*/ 	.word	0x00000000
        /*0020*/ 	.short	0x0003
        /*0022*/ 	.short	0x0010
        /*0024*/ 	.byte	0x00, 0xf5, 0x21, 0x00


	//----- nvinfo : EIATTR_KPARAM_INFO
	.align		4
.L_193:
        /*0028*/ 	.byte	0x04, 0x17
        /*002a*/ 	.short	(.L_195 - .L_194)
.L_194:
        /*002c*/ 	.word	0x00000000
        /*0030*/ 	.short	0x0002
        /*0032*/ 	.short	0x0008
        /*0034*/ 	.byte	0x00, 0xf0, 0x11, 0x00


	//----- nvinfo : EIATTR_KPARAM_INFO
	.align		4
.L_195:
        /*0038*/ 	.byte	0x04, 0x17
        /*003a*/ 	.short	(.L_197 - .L_196)
.L_196:
        /*003c*/ 	.word	0x00000000
        /*0040*/ 	.short	0x0001
        /*0042*/ 	.short	0x0004
        /*0044*/ 	.byte	0x00, 0xf0, 0x11, 0x00


	//----- nvinfo : EIATTR_KPARAM_INFO
	.align		4
.L_197:
        /*0048*/ 	.byte	0x04, 0x17
        /*004a*/ 	.short	(.L_199 - .L_198)
.L_198:
        /*004c*/ 	.word	0x00000000
        /*0050*/ 	.short	0x0000
        /*0052*/ 	.short	0x0000
        /*0054*/ 	.byte	0x00, 0xf0, 0x11, 0x00


	//----- nvinfo : EIATTR_SPARSE_MMA_MASK
	.align		4
.L_199:
        /*0058*/ 	.byte	0x03, 0x50
        /*005a*/ 	.short	0x0000


	//----- nvinfo : EIATTR_MAXREG_COUNT
	.align		4
        /*005c*/ 	.byte	0x03, 0x1b
        /*005e*/ 	.short	0x00ff


	//----- nvinfo : EIATTR_MERCURY_ISA_VERSION
	.align		4
        /*0060*/ 	.byte	0x03, 0x5f
        /*0062*/ 	.short	0x0101


	//----- nvinfo : EIATTR_VRC_CTA_INIT_COUNT
	.align		4
        /*0064*/ 	.byte	0x02, 0x4a
	.zero		1
	.zero		1


	//----- nvinfo : EIATTR_EXIT_INSTR_OFFSETS
	.align		4
        /*0068*/ 	.byte	0x04, 0x1c
        /*006a*/ 	.short	(.L_201 - .L_200)


	//   ....[0]....
.L_200:
        /*006c*/ 	.word	0x000000e0


	//   ....[1]....
        /*0070*/ 	.word	0x00000180


	//----- nvinfo : EIATTR_CBANK_PARAM_SIZE
	.align		4
.L_201:
        /*0074*/ 	.byte	0x03, 0x19
        /*0076*/ 	.short	0x0020


	//----- nvinfo : EIATTR_PARAM_CBANK
	.align		4
        /*0078*/ 	.byte	0x04, 0x0a
        /*007a*/ 	.short	(.L_203 - .L_202)
	.align		4
.L_202:
        /*007c*/ 	.word	index@(.nv.constant0._Z19_Copy_Local_Global_iiiPdS_)
        /*0080*/ 	.short	0x0380
        /*0082*/ 	.short	0x0020


	//----- nvinfo : EIATTR_SW_WAR
	.align		4
.L_203:
        /*0084*/ 	.byte	0x04, 0x36
        /*0086*/ 	.short	(.L_205 - .L_204)
.L_204:
        /*0088*/ 	.word	0x00000008
.L_205:


//--------------------- .nv.info._Z8_SUM_256PdS_  --------------------------
	.section	.nv.info._Z8_SUM_256PdS_,"",@"SHT_CUDA_INFO"
	.sectionflags	@""
	.align	4


	//----- nvinfo : EIATTR_CUDA_API_VERSION
	.align		4
        /*0000*/ 	.byte	0x04, 0x37
        /*0002*/ 	.short	(.L_207 - .L_206)
.L_206:
        /*0004*/ 	.word	0x00000082


	//----- nvinfo : EIATTR_KPARAM_INFO
	.align		4
.L_207:
        /*0008*/ 	.byte	0x04, 0x17
        /*000a*/ 	.short	(.L_209 - .L_208)
.L_208:
        /*000c*/ 	.word	0x00000000
        /*0010*/ 	.short	0x0001
        /*0012*/ 	.short	0x0008
        /*0014*/ 	.byte	0x00, 0xf5, 0x21, 0x00


	//----- nvinfo : EIATTR_KPARAM_INFO
	.align		4
.L_209:
        /*0018*/ 	.byte	0x04, 0x17
        /*001a*/ 	.short	(.L_211 - .L_210)
.L_210:
        /*001c*/ 	.word	0x00000000
        /*0020*/ 	.short	0x0000
        /*0022*/ 	.short	0x0000
        /*0024*/ 	.byte	0x00, 0xf5, 0x21, 0x00


	//----- nvinfo : EIATTR_SPARSE_MMA_MASK
	.align		4
.L_211:
        /*0028*/ 	.byte	0x03, 0x50
        /*002a*/ 	.short	0x0000


	//----- nvinfo : EIATTR_MAXREG_COUNT
	.align		4
        /*002c*/ 	.byte	0x03, 0x1b
        /*002e*/ 	.short	0x00ff


	//----- nvinfo : EIATTR_NUM_BARRIERS
	.align		4
        /*0030*/ 	.byte	0x02, 0x4c
        /*0032*/ 	.byte	0x01
	.zero		1


	//----- nvinfo : EIATTR_MERCURY_ISA_VERSION
	.align		4
        /*0034*/ 	.byte	0x03, 0x5f
        /*0036*/ 	.short	0x0101


	//----- nvinfo : EIATTR_VRC_CTA_INIT_COUNT
	.align		4
        /*0038*/ 	.byte	0x02, 0x4a
	.zero		1
	.zero		1


	//----- nvinfo : EIATTR_EXIT_INSTR_OFFSETS
	.align		4
        /*003c*/ 	.byte	0x04, 0x1c
        /*003e*/ 	.short	(.L_213 - .L_212)


	//   ....[0]....
.L_212:
        /*0040*/ 	.word	0x000003f0


	//   ....[1]....
        /*0044*/ 	.word	0x00000430


	//----- nvinfo : EIATTR_CBANK_PARAM_SIZE
	.align		4
.L_213:
        /*0048*/ 	.byte	0x03, 0x19
        /*004a*/ 	.short	0x0010


	//----- nvinfo : EIATTR_PARAM_CBANK
	.align		4
        /*004c*/ 	.byte	0x04, 0x0a
        /*004e*/ 	.short	(.L_215 - .L_214)
	.align		4
.L_214:
        /*0050*/ 	.word	index@(.nv.constant0._Z8_SUM_256PdS_)
        /*0054*/ 	.short	0x0380
        /*0056*/ 	.short	0x0010


	//----- nvinfo : EIATTR_SW_WAR
	.align		4
.L_215:
        /*0058*/ 	.byte	0x04, 0x36
        /*005a*/ 	.short	(.L_217 - .L_216)
.L_216:
        /*005c*/ 	.word	0x00000008
.L_217:


//--------------------- .nv.info._Z8_SUM_128PdS_  --------------------------
	.section	.nv.info._Z8_SUM_128PdS_,"",@"SHT_CUDA_INFO"
	.sectionflags	@""
	.align	4


	//----- nvinfo : EIATTR_CUDA_API_VERSION
	.align		4
        /*0000*/ 	.byte	0x04, 0x37
        /*0002*/ 	.short	(.L_219 - .L_218)
.L_218:
        /*0004*/ 	.word	0x00000082


	//----- nvinfo : EIATTR_KPARAM_INFO
	.align		4
.L_219:
        /*0008*/ 	.byte	0x04, 0x17
        /*000a*/ 	.short	(.L_221 - .L_220)
.L_220:
        /*000c*/ 	.word	0x00000000
        /*0010*/ 	.short	0x0001
        /*0012*/ 	.short	0x0008
        /*0014*/ 	.byte	0x00, 0xf5, 0x21, 0x00


	//----- nvinfo : EIATTR_KPARAM_INFO
	.align		4
.L_221:
        /*0018*/ 	.byte	0x04, 0x17
        /*001a*/ 	.short	(.L_223 - .L_222)
.L_222:
        /*001c*/ 	.word	0x00000000
        /*0020*/ 	.short	0x0000
        /*0022*/ 	.short	0x0000
        /*0024*/ 	.byte	0x00, 0xf5, 0x21, 0x00


	//----- nvinfo : EIATTR_SPARSE_MMA_MASK
	.align		4
.L_223:
        /*0028*/ 	.byte	0x03, 0x50
        /*002a*/ 	.short	0x0000


	//----- nvinfo : EIATTR_MAXREG_COUNT
	.align		4
        /*002c*/ 	.byte	0x03, 0x1b
        /*002e*/ 	.short	0x00ff


	//----- nvinfo : EIATTR_NUM_BARRIERS
	.align		4
        /*0030*/ 	.byte	0x02, 0x4c
        /*0032*/ 	.byte	0x01
	.zero		1


	//----- nvinfo : EIATTR_MERCURY_ISA_VERSION
	.align		4
        /*0034*/ 	.byte	0x03, 0x5f
        /*0036*/ 	.short	0x0101


	//----- nvinfo : EIATTR_VRC_CTA_INIT_COUNT
	.align		4
        /*0038*/ 	.byte	0x02, 0x4a
	.zero		1
	.zero		1


	//----- nvinfo : EIATTR_EXIT_INSTR_OFFSETS
	.align		4
        /*003c*/ 	.byte	0x04, 0x1c
        /*003e*/ 	.short	(.L_225 - .L_224)


	//   ....[0]....
.L_224:
        /*0040*/ 	.word	0x00000390


	//   ....[1]....
        /*0044*/ 	.word	0x000003d0


	//----- nvinfo : EIATTR_CBANK_PARAM_SIZE
	.align		4
.L_225:
        /*0048*/ 	.byte	0x03, 0x19
        /*004a*/ 	.short	0x0010


	//----- nvinfo : EIATTR_PARAM_CBANK
	.align		4
        /*004c*/ 	.byte	0x04, 0x0a
        /*004e*/ 	.short	(.L_227 - .L_226)
	.align		4
.L_226:
        /*0050*/ 	.word	index@(.nv.constant0._Z8_SUM_128PdS_)
        /*0054*/ 	.short	0x0380
        /*0056*/ 	.short	0x0010


	//----- nvinfo : EIATTR_SW_WAR
	.align		4
.L_227:
        /*0058*/ 	.byte	0x04, 0x36
        /*005a*/ 	.short	(.L_229 - .L_228)
.L_228:
        /*005c*/ 	.word	0x00000008
.L_229:


//--------------------- .nv.info._Z7_SUM_64PdS_   --------------------------
	.section	.nv.info._Z7_SUM_64PdS_,"",@"SHT_CUDA_INFO"
	.sectionflags	@""
	.align	4


	//----- nvinfo : EIATTR_CUDA_API_VERSION
	.align		4
        /*0000*/ 	.byte	0x04, 0x37
        /*0002*/ 	.short	(.L_231 - .L_230)
.L_230:
        /*0004*/ 	.word	0x00000082


	//----- nvinfo : EIATTR_KPARAM_INFO
	.align		4
.L_231:
        /*0008*/ 	.byte	0x04, 0x17
        /*000a*/ 	.short	(.L_233 - .L_232)
.L_232:
        /*000c*/ 	.word	0x00000000
        /*0010*/ 	.short	0x0001
        /*0012*/ 	.short	0x0008
        /*0014*/ 	.byte	0x00, 0xf5, 0x21, 0x00


	//----- nvinfo : EIATTR_KPARAM_INFO
	.align		4
.L_233:
        /*0018*/ 	.byte	0x04, 0x17
        /*001a*/ 	.short	(.L_235 - .L_234)
.L_234:
        /*001c*/ 	.word	0x00000000
        /*0020*/ 	.short	0x0000
        /*0022*/ 	.short	0x0000
        /*0024*/ 	.byte	0x00, 0xf5, 0x21, 0x00


	//----- nvinfo : EIATTR_SPARSE_MMA_MASK
	.align		4
.L_235:
        /*0028*/ 	.byte	0x03, 0x50
        /*002a*/ 	.short	0x0000


	//----- nvinfo : EIATTR_MAXREG_COUNT
	.align		4
        /*002c*/ 	.byte	0x03, 0x1b
        /*002e*/ 	.short	0x00ff


	//----- nvinfo : EIATTR_NUM_BARRIERS
	.align		4
        /*0030*/ 	.byte	0x02, 0x4c
        /*0032*/ 	.byte	0x01
	.zero		1


	//----- nvinfo : EIATTR_MERCURY_ISA_VERSION
	.align		4
        /*0034*/ 	.byte	0x03, 0x5f
        /*0036*/ 	.short	0x0101


	//----- nvinfo : EIATTR_VRC_CTA_INIT_COUNT
	.align		4
        /*0038*/ 	.byte	0x02, 0x4a
	.zero		1
	.zero		1


	//----- nvinfo : EIATTR_EXIT_INSTR_OFFSETS
	.align		4
        /*003c*/ 	.byte	0x04, 0x1c
        /*003e*/ 	.short	(.L_237 - .L_236)


	//   ....[0]....
.L_236:
        /*0040*/ 	.word	0x00000330


	//   ....[1]....
        /*0044*/ 	.word	0x00000370


	//----- nvinfo : EIATTR_CBANK_PARAM_SIZE
	.align		4
.L_237:
        /*0048*/ 	.byte	0x03, 0x19
        /*004a*/ 	.short	0x0010


	//----- nvinfo : EIATTR_PARAM_CBANK
	.align		4
        /*004c*/ 	.byte	0x04, 0x0a
        /*004e*/ 	.short	(.L_239 - .L_238)
	.align		4
.L_238:
        /*0050*/ 	.word	index@(.nv.constant0._Z7_SUM_64PdS_)
        /*0054*/ 	.short	0x0380
        /*0056*/ 	.short	0x0010


	//----- nvinfo : EIATTR_SW_WAR
	.align		4
.L_239:
        /*0058*/ 	.byte	0x04, 0x36
        /*005a*/ 	.short	(.L_241 - .L_240)
.L_240:
        /*005c*/ 	.word	0x00000008
.L_241:


//--------------------- .nv.info._Z7_SUM_32PdS_   --------------------------
	.section	.nv.info._Z7_SUM_32PdS_,"",@"SHT_CUDA_INFO"
	.sectionflags	@""
	.align	4


	//----- nvinfo : EIATTR_CUDA_API_VERSION
	.align		4
        /*0000*/ 	.byte	0x04, 0x37
        /*0002*/ 	.short	(.L_243 - .L_242)
.L_242:
        /*0004*/ 	.word	0x00000082


	//----- nvinfo : EIATTR_KPARAM_INFO
	.align		4
.L_243:
        /*0008*/ 	.byte	0x04, 0x17
        /*000a*/ 	.short	(.L_245 - .L_244)
.L_244:
        /*000c*/ 	.word	0x00000000
        /*0010*/ 	.short	0x0001
        /*0012*/ 	.short	0x0008
        /*0014*/ 	.byte	0x00, 0xf5, 0x21, 0x00


	//----- nvinfo : EIATTR_KPARAM_INFO
	.align		4
.L_245:
        /*0018*/ 	.byte	0x04, 0x17
        /*001a*/ 	.short	(.L_247 - .L_246)
.L_246:
        /*001c*/ 	.word	0x00000000
        /*0020*/ 	.short	0x0000
        /*0022*/ 	.short	0x0000
        /*0024*/ 	.byte	0x00, 0xf5, 0x21, 0x00


	//----- nvinfo : EIATTR_SPARSE_MMA_MASK
	.align		4
.L_247:
        /*0028*/ 	.byte	0x03, 0x50
        /*002a*/ 	.short	0x0000


	//----- nvinfo : EIATTR_MAXREG_COUNT
	.align		4
        /*002c*/ 	.byte	0x03, 0x1b
        /*002e*/ 	.short	0x00ff


	//----- nvinfo : EIATTR_NUM_BARRIERS
	.align		4
        /*0030*/ 	.byte	0x02, 0x4c
        /*0032*/ 	.byte	0x01
	.zero		1


	//----- nvinfo : EIATTR_MERCURY_ISA_VERSION
	.align		4
        /*0034*/ 	.byte	0x03, 0x5f
        /*0036*/ 	.short	0x0101


	//----- nvinfo : EIATTR_VRC_CTA_INIT_COUNT
	.align		4
        /*0038*/ 	.byte	0x02, 0x4a
	.zero		1
	.zero		1


	//----- nvinfo : EIATTR_EXIT_INSTR_OFFSETS
	.align		4
        /*003c*/ 	.byte	0x04, 0x1c
        /*003e*/ 	.short	(.L_249 - .L_248)


	//   ....[0]....
.L_248:
        /*0040*/ 	.word	0x000002d0


	//   ....[1]....
        /*0044*/ 	.word	0x00000310


	//----- nvinfo : EIATTR_CBANK_PARAM_SIZE
	.align		4
.L_249:
        /*0048*/ 	.byte	0x03, 0x19
        /*004a*/ 	.short	0x0010


	//----- nvinfo : EIATTR_PARAM_CBANK
	.align		4
        /*004c*/ 	.byte	0x04, 0x0a
        /*004e*/ 	.short	(.L_251 - .L_250)
	.align		4
.L_250:
        /*0050*/ 	.word	index@(.nv.constant0._Z7_SUM_32PdS_)
        /*0054*/ 	.short	0x0380
        /*0056*/ 	.short	0x0010


	//----- nvinfo : EIATTR_SW_WAR
	.align		4
.L_251:
        /*0058*/ 	.byte	0x04, 0x36
        /*005a*/ 	.short	(.L_253 - .L_252)
.L_252:
        /*005c*/ 	.word	0x00000008
.L_253:


//--------------------- .nv.info._Z7_SUM_16PdS_   --------------------------
	.section	.nv.info._Z7_SUM_16PdS_,"",@"SHT_CUDA_INFO"
	.sectionflags	@""
	.align	4


	//----- nvinfo : EIATTR_CUDA_API_VERSION
	.align		4
        /*0000*/ 	.byte	0x04, 0x37
        /*0002*/ 	.short	(.L_255 - .L_254)
.L_254:
        /*0004*/ 	.word	0x00000082


	//----- nvinfo : EIATTR_KPARAM_INFO
	.align		4
.L_255:
        /*0008*/ 	.byte	0x04, 0x17
        /*000a*/ 	.short	(.L_257 - .L_256)
.L_256:
        /*000c*/ 	.word	0x00000000
        /*0010*/ 	.short	0x0001
        /*0012*/ 	.short	0x0008
        /*0014*/ 	.byte	0x00, 0xf5, 0x21, 0x00


	//----- nvinfo : EIATTR_KPARAM_INFO
	.align		4
.L_257:
        /*0018*/ 	.byte	0x04, 0x17
        /*001a*/ 	.short	(.L_259 - .L_258)
.L_258:
        /*001c*/ 	.word	0x00000000
        /*0020*/ 	.short	0x0000
        /*0022*/ 	.short	0x0000
        /*0024*/ 	.byte	0x00, 0xf5, 0x21, 0x00


	//----- nvinfo : EIATTR_SPARSE_MMA_MASK
	.align		4
.L_259:
        /*0028*/ 	.byte	0x03, 0x50
        /*002a*/ 	.short	0x0000


	//----- nvinfo : EIATTR_MAXREG_COUNT
	.align		4
        /*002c*/ 	.byte	0x03, 0x1b
        /*002e*/ 	.short	0x00ff


	//----- nvinfo : EIATTR_NUM_BARRIERS
	.align		4
        /*0030*/ 	.byte	0x02, 0x4c
        /*0032*/ 	.byte	0x01
	.zero		1


	//----- nvinfo : EIATTR_MERCURY_ISA_VERSION
	.align		4
        /*0034*/ 	.byte	0x03, 0x5f
        /*0036*/ 	.short	0x0101


	//----- nvinfo : EIATTR_VRC_CTA_INIT_COUNT
	.align		4
        /*0038*/ 	.byte	0x02, 0x4a
	.zero		1
	.zero		1


	//----- nvinfo : EIATTR_EXIT_INSTR_OFFSETS
	.align		4
        /*003c*/ 	.byte	0x04, 0x1c
        /*003e*/ 	.short	(.L_261 - .L_260)


	//   ....[0]....
.L_260:
        /*0040*/ 	.word	0x00000270


	//   ....[1]....
        /*0044*/ 	.word	0x000002b0


	//----- nvinfo : EIATTR_CBANK_PARAM_SIZE
	.align		4
.L_261:
        /*0048*/ 	.byte	0x03, 0x19
        /*004a*/ 	.short	0x0010


	//----- nvinfo : EIATTR_PARAM_CBANK
	.align		4
        /*004c*/ 	.byte	0x04, 0x0a
        /*004e*/ 	.short	(.L_263 - .L_262)
	.align		4
.L_262:
        /*0050*/ 	.word	index@(.nv.constant0._Z7_SUM_16PdS_)
        /*0054*/ 	.short	0x0380
        /*0056*/ 	.short	0x0010


	//----- nvinfo : EIATTR_SW_WAR
	.align		4
.L_263:
        /*0058*/ 	.byte	0x04, 0x36
        /*005a*/ 	.short	(.L_265 - .L_264)
.L_264:
        /*005c*/ 	.word	0x00000008
.L_265:


//--------------------- .nv.info._Z8_DOT_V_ViiPdS_S_ --------------------------
	.section	.nv.info._Z8_DOT_V_ViiPdS_S_,"",@"SHT_CUDA_INFO"
	.sectionflags	@""
	.align	4


	//----- nvinfo : EIATTR_CUDA_API_VERSION
	.align		4
        /*0000*/ 	.byte	0x04, 0x37
        /*0002*/ 	.short	(.L_267 - .L_266)
.L_266:
        /*0004*/ 	.word	0x00000082


	//----- nvinfo : EIATTR_KPARAM_INFO
	.align		4
.L_267:
        /*0008*/ 	.byte	0x04, 0x17
        /*000a*/ 	.short	(.L_269 - .L_268)
.L_268:
        /*000c*/ 	.word	0x00000000
        /*0010*/ 	.short	0x0004
        /*0012*/ 	.short	0x0018
        /*0014*/ 	.byte	0x00, 0xf5, 0x21, 0x00


	//----- nvinfo : EIATTR_KPARAM_INFO
	.align		4
.L_269:
        /*0018*/ 	.byte	0x04, 0x17
        /*001a*/ 	.short	(.L_271 - .L_270)
.L_270:
        /*001c*/ 	.word	0x00000000
        /*0020*/ 	.short	0x0003
        /*0022*/ 	.short	0x0010
        /*0024*/ 	.byte	0x00, 0xf5, 0x21, 0x00


	//----- nvinfo : EIATTR_KPARAM_INFO
	.align		4
.L_271:
        /*0028*/ 	.byte	0x04, 0x17
        /*002a*/ 	.short	(.L_273 - .L_272)
.L_272:
        /*002c*/ 	.word	0x00000000
        /*0030*/ 	.short	0x0002
        /*0032*/ 	.short	0x0008
        /*0034*/ 	.byte	0x00, 0xf5, 0x21, 0x00


	//----- nvinfo : EIATTR_KPARAM_INFO
	.align		4
.L_273:
        /*0038*/ 	.byte	0x04, 0x17
        /*003a*/ 	.short	(.L_275 - .L_274)
.L_274:
        /*003c*/ 	.word	0x00000000
        /*0040*/ 	.short	0x0001
        /*0042*/ 	.short	0x0004
        /*0044*/ 	.byte	0x00, 0xf0, 0x11, 0x00


	//----- nvinfo : EIATTR_KPARAM_INFO
	.align		4
.L_275:
        /*0048*/ 	.byte	0x04, 0x17
        /*004a*/ 	.short	(.L_277 - .L_276)
.L_276:
        /*004c*/ 	.word	0x00000000
        /*0050*/ 	.short	0x0000
        /*0052*/ 	.short	0x0000
        /*0054*/ 	.byte	0x00, 0xf0, 0x11, 0x00


	//----- nvinfo : EIATTR_SPARSE_MMA_MASK
	.align		4
.L_277:
        /*0058*/ 	.byte	0x03, 0x50
        /*005a*/ 	.short	0x0000


	//----- nvinfo : EIATTR_MAXREG_COUNT
	.align		4
        /*005c*/ 	.byte	0x03, 0x1b
        /*005e*/ 	.short	0x00ff


	//----- nvinfo : EIATTR_NUM_BARRIERS
	.align		4
        /*0060*/ 	.byte	0x02, 0x4c
        /*0062*/ 	.byte	0x01
	.zero		1


	//----- nvinfo : EIATTR_MERCURY_ISA_VERSION
	.align		4
        /*0064*/ 	.byte	0x03, 0x5f
        /*0066*/ 	.short	0x0101


	//----- nvinfo : EIATTR_VRC_CTA_INIT_COUNT
	.align		4
        /*0068*/ 	.byte	0x02, 0x4a
	.zero		1
	.zero		1


	//----- nvinfo : EIATTR_EXIT_INSTR_OFFSETS
	.align		4
        /*006c*/ 	.byte	0x04, 0x1c
        /*006e*/ 	.short	(.L_279 - .L_278)


	//   ....[0]....
.L_278:
        /*0070*/ 	.word	0x000009a0


	//   ....[1]....
        /*0074*/ 	.word	0x000009f0


	//----- nvinfo : EIATTR_CRS_STACK_SIZE
	.align		4
.L_279:
        /*0078*/ 	.byte	0x04, 0x1e
        /*007a*/ 	.short	(.L_281 - .L_280)
.L_280:
        /*007c*/ 	.word	0x00000000


	//----- nvinfo : EIATTR_CBANK_PARAM_SIZE
	.align		4
.L_281:
        /*0080*/ 	.byte	0x03, 0x19
        /*0082*/ 	.short	0x0020


	//----- nvinfo : EIATTR_PARAM_CBANK
	.align		4
        /*0084*/ 	.byte	0x04, 0x0a
        /*0086*/ 	.short	(.L_283 - .L_282)
	.align		4
.L_282:
        /*0088*/ 	.word	index@(.nv.constant0._Z8_DOT_V_ViiPdS_S_)
        /*008c*/ 	.short	0x0380
        /*008e*/ 	.short	0x0020


	//----- nvinfo : EIATTR_SW_WAR
	.align		4
.L_283:
        /*0090*/ 	.byte	0x04, 0x36
        /*0092*/ 	.short	(.L_285 - .L_284)
.L_284:
        /*0094*/ 	.word	0x00000008
.L_285:


//--------------------- .nv.info._Z9_SET_ZEROPd   --------------------------
	.section	.nv.info._Z9_SET_ZEROPd,"",@"SHT_CUDA_INFO"
	.sectionflags	@""
	.align	4


	//----- nvinfo : EIATTR_CUDA_API_VERSION
	.align		4
        /*0000*/ 	.byte	0x04, 0x37
        /*0002*/ 	.short	(.L_287 - .L_286)
.L_286:
        /*0004*/ 	.word	0x00000082


	//----- nvinfo : EIATTR_KPARAM_INFO
	.align		4
.L_287:
        /*0008*/ 	.byte	0x04, 0x17
        /*000a*/ 	.short	(.L_289 - .L_288)
.L_288:
        /*000c*/ 	.word	0x00000000
        /*0010*/ 	.short	0x0000
        /*0012*/ 	.short	0x0000
        /*0014*/ 	.byte	0x00, 0xf5, 0x21, 0x00


	//----- nvinfo : EIATTR_SPARSE_MMA_MASK
	.align		4
.L_289:
        /*0018*/ 	.byte	0x03, 0x50
        /*001a*/ 	.short	0x0000


	//----- nvinfo : EIATTR_MAXREG_COUNT
	.align		4
        /*001c*/ 	.byte	0x03, 0x1b
        /*001e*/ 	.short	0x00ff


	//----- nvinfo : EIATTR_MERCURY_ISA_VERSION
	.align		4
        /*0020*/ 	.byte	0x03, 0x5f
        /*0022*/ 	.short	0x0101


	//----- nvinfo : EIATTR_VRC_CTA_INIT_COUNT
	.align		4
        /*0024*/ 	.byte	0x02, 0x4a
	.zero		1
	.zero		1


	//----- nvinfo : EIATTR_EXIT_INSTR_OFFSETS
	.align		4
        /*0028*/ 	.byte	0x04, 0x1c
        /*002a*/ 	.short	(.L_291 - .L_290)


	//   ....[0]....
.L_290:
        /*002c*/ 	.word	0x00000040


	//----- nvinfo : EIATTR_CBANK_PARAM_SIZE
	.align		4
.L_291:
        /*0030*/ 	.byte	0x03, 0x19
        /*0032*/ 	.short	0x0008


	//----- nvinfo : EIATTR_PARAM_CBANK
	.align		4
        /*0034*/ 	.byte	0x04, 0x0a
        /*0036*/ 	.short	(.L_293 - .L_292)
	.align		4
.L_292:
        /*0038*/ 	.word	index@(.nv.constant0._Z9_SET_ZEROPd)
        /*003c*/ 	.short	0x0380
        /*003e*/ 	.short	0x0008


	//----- nvinfo : EIATTR_SW_WAR
	.align		4
.L_293:
        /*0040*/ 	.byte	0x04, 0x36
        /*0042*/ 	.short	(.L_295 - .L_294)
.L_294:
        /*0044*/ 	.word	0x00000008
.L_295:


//--------------------- .nv.info._Z9_MULT_M_ViiiPdS_S_ --------------------------
	.section	.nv.info._Z9_MULT_M_ViiiPdS_S_,"",@"SHT_CUDA_INFO"
	.sectionflags	@""
	.align	4


	//----- nvinfo : EIATTR_CUDA_API_VERSION
	.align		4
        /*0000*/ 	.byte	0x04, 0x37
        /*0002*/ 	.short	(.L_297 - .L_296)
.L_296:
        /*0004*/ 	.word	0x00000082


	//----- nvinfo : EIATTR_KPARAM_INFO
	.align		4
.L_297:
        /*0008*/ 	.byte	0x04, 0x17
        /*000a*/ 	.short	(.L_299 - .L_298)
.L_298:
        /*000c*/ 	.word	0x00000000
        /*0010*/ 	.short	0x0005
        /*0012*/ 	.short	0x0020
        /*0014*/ 	.byte	0x00, 0xf5, 0x21, 0x00


	//----- nvinfo : EIATTR_KPARAM_INFO
	.align		4
.L_299:
        /*0018*/ 	.byte	0x04, 0x17
        /*001a*/ 	.short	(.L_301 - .L_300)
.L_300:
        /*001c*/ 	.word	0x00000000
        /*0020*/ 	.short	0x0004
        /*0022*/ 	.short	0x0018
        /*0024*/ 	.byte	0x00, 0xf5, 0x21, 0x00


	//----- nvinfo : EIATTR_KPARAM_INFO
	.align		4
.L_301:
        /*0028*/ 	.byte	0x04, 0x17
        /*002a*/ 	.short	(.L_303 - .L_302)
.L_302:
        /*002c*/ 	.word	0x00000000
        /*0030*/ 	.short	0x0003
        /*0032*/ 	.short	0x0010
        /*0034*/ 	.byte	0x00, 0xf5, 0x21, 0x00


	//----- nvinfo : EIATTR_KPARAM_INFO
	.align		4
.L_303:
        /*0038*/ 	.byte	0x04, 0x17
        /*003a*/ 	.short	(.L_305 - .L_304)
.L_304:
        /*003c*/ 	.word	0x00000000
        /*0040*/ 	.short	0x0002
        /*0042*/ 	.short	0x0008
        /*0044*/ 	.byte	0x00, 0xf0, 0x11, 0x00


	//----- nvinfo : EIATTR_KPARAM_INFO
	.align		4
.L_305:
        /*0048*/ 	.byte	0x04, 0x17
        /*004a*/ 	.short	(.L_307 - .L_306)
.L_306:
        /*004c*/ 	.word	0x00000000
        /*0050*/ 	.short	0x0001
        /*0052*/ 	.short	0x0004
        /*0054*/ 	.byte	0x00, 0xf0, 0x11, 0x00


	//----- nvinfo : EIATTR_KPARAM_INFO
	.align		4
.L_307:
        /*0058*/ 	.byte	0x04, 0x17
        /*005a*/ 	.short	(.L_309 - .L_308)
.L_308:
        /*005c*/ 	.word	0x00000000
        /*0060*/ 	.short	0x0000
        /*0062*/ 	.short	0x0000
        /*0064*/ 	.byte	0x00, 0xf0, 0x11, 0x00


	//----- nvinfo : EIATTR_SPARSE_MMA_MASK
	.align		4
.L_309:
        /*0068*/ 	.byte	0x03, 0x50
        /*006a*/ 	.short	0x0000


	//----- nvinfo : EIATTR_MAXREG_COUNT
	.align		4
        /*006c*/ 	.byte	0x03, 0x1b
        /*006e*/ 	.short	0x00ff


	//----- nvinfo : EIATTR_MERCURY_ISA_VERSION
	.align		4
        /*0070*/ 	.byte	0x03, 0x5f
        /*0072*/ 	.short	0x0101


	//----- nvinfo : EIATTR_VRC_CTA_INIT_COUNT
	.align		4
        /*0074*/ 	.byte	0x02, 0x4a
	.zero		1
	.zero		1


	//----- nvinfo : EIATTR_EXIT_INSTR_OFFSETS
	.align		4
        /*0078*/ 	.byte	0x04, 0x1c
        /*007a*/ 	.short	(.L_311 - .L_310)


	//   ....[0]....
.L_310:
        /*007c*/ 	.word	0x000000e0


	//   ....[1]....
        /*0080*/ 	.word	0x000001a0


	//----- nvinfo : EIATTR_CBANK_PARAM_SIZE
	.align		4
.L_311:
        /*0084*/ 	.byte	0x03, 0x19
        /*0086*/ 	.short	0x0028


	//----- nvinfo : EIATTR_PARAM_CBANK
	.align		4
        /*0088*/ 	.byte	0x04, 0x0a
        /*008a*/ 	.short	(.L_313 - .L_312)
	.align		4
.L_312:
        /*008c*/ 	.word	index@(.nv.constant0._Z9_MULT_M_ViiiPdS_S_)
        /*0090*/ 	.short	0x0380
        /*0092*/ 	.short	0x0028


	//----- nvinfo : EIATTR_SW_WAR
	.align		4
.L_313:
        /*0094*/ 	.byte	0x04, 0x36
        /*0096*/ 	.short	(.L_315 - .L_314)
.L_314:
        /*0098*/ 	.word	0x00000008
.L_315:


//--------------------- .nv.info._Z9_SUBT_V_ViiiPdS_ --------------------------
	.section	.nv.info._Z9_SUBT_V_ViiiPdS_,"",@"SHT_CUDA_INFO"
	.sectionflags	@""
	.align	4


	//----- nvinfo : EIATTR_CUDA_API_VERSION
	.align		4
        /*0000*/ 	.byte	0x04, 0x37
        /*0002*/ 	.short	(.L_317 - .L_316)
.L_316:
        /*0004*/ 	.word	0x00000082


	//----- nvinfo : EIATTR_KPARAM_INFO
	.align		4
.L_317:
        /*0008*/ 	.byte	0x04, 0x17
        /*000a*/ 	.short	(.L_319 - .L_318)
.L_318:
        /*000c*/ 	.word	0x00000000
        /*0010*/ 	.short	0x0004
        /*0012*/ 	.short	0x0018
        /*0014*/ 	.byte	0x00, 0xf5, 0x21, 0x00


	//----- nvinfo : EIATTR_KPARAM_INFO
	.align		4
.L_319:
        /*0018*/ 	.byte	0x04, 0x17
        /*001a*/ 	.short	(.L_321 - .L_320)
.L_320:
        /*001c*/ 	.word	0x00000000
        /*0020*/ 	.short	0x0003
        /*0022*/ 	.short	0x0010
        /*0024*/ 	.byte	0x00, 0xf5, 0x21, 0x00


	//----- nvinfo : EIATTR_KPARAM_INFO
	.align		4
.L_321:
        /*0028*/ 	.byte	0x04, 0x17
        /*002a*/ 	.short	(.L_323 - .L_322)
.L_322:
        /*002c*/ 	.word	0x00000000
        /*0030*/ 	.short	0x0002
        /*0032*/ 	.short	0x0008
        /*0034*/ 	.byte	0x00, 0xf0, 0x11, 0x00


	//----- nvinfo : EIATTR_KPARAM_INFO
	.align		4
.L_323:
        /*0038*/ 	.byte	0x04, 0x17
        /*003a*/ 	.short	(.L_325 - .L_324)
.L_324:
        /*003c*/ 	.word	0x00000000
        /*0040*/ 	.short	0x0001
        /*0042*/ 	.short	0x0004
        /*0044*/ 	.byte	0x00, 0xf0, 0x11, 0x00


	//----- nvinfo : EIATTR_KPARAM_INFO
	.align		4
.L_325:
        /*0048*/ 	.byte	0x04, 0x17
        /*004a*/ 	.short	(.L_327 - .L_326)
.L_326:
        /*004c*/ 	.word	0x00000000
        /*0050*/ 	.short	0x0000
        /*0052*/ 	.short	0x0000
        /*0054*/ 	.byte	0x00, 0xf0, 0x11, 0x00


	//----- nvinfo : EIATTR_SPARSE_MMA_MASK
	.align		4
.L_327:
        /*0058*/ 	.byte	0x03, 0x50
        /*005a*/ 	.short	0x0000


	//----- nvinfo : EIATTR_MAXREG_COUNT
	.align		4
        /*005c*/ 	.byte	0x03, 0x1b
        /*005e*/ 	.short	0x00ff


	//----- nvinfo : EIATTR_MERCURY_ISA_VERSION
	.align		4
        /*0060*/ 	.byte	0x03, 0x5f
        /*0062*/ 	.short	0x0101


	//----- nvinfo : EIATTR_VRC_CTA_INIT_COUNT
	.align		4
        /*0064*/ 	.byte	0x02, 0x4a
	.zero		1
	.zero		1


	//----- nvinfo : EIATTR_EXIT_INSTR_OFFSETS
	.align		4
        /*0068*/ 	.byte	0x04, 0x1c
        /*006a*/ 	.short	(.L_329 - .L_328)


	//   ....[0]....
.L_328:
        /*006c*/ 	.word	0x000000e0


	//   ....[1]....
        /*0070*/ 	.word	0x00000160


	//----- nvinfo : EIATTR_CBANK_PARAM_SIZE
	.align		4
.L_329:
        /*0074*/ 	.byte	0x03, 0x19
        /*0076*/ 	.short	0x0020


	//----- nvinfo : EIATTR_PARAM_CBANK
	.align		4
        /*0078*/ 	.byte	0x04, 0x0a
        /*007a*/ 	.short	(.L_331 - .L_330)
	.align		4
.L_330:
        /*007c*/ 	.word	index@(.nv.constant0._Z9_SUBT_V_ViiiPdS_)
        /*0080*/ 	.short	0x0380
        /*0082*/ 	.short	0x0020


	//----- nvinfo : EIATTR_SW_WAR
	.align		4
.L_331:
        /*0084*/ 	.byte	0x04, 0x36
        /*0086*/ 	.short	(.L_333 - .L_332)
.L_332:
        /*0088*/ 	.word	0x00000008
.L_333:


//--------------------- .nv.info._Z8_CLEAN_ViiPd  --------------------------
	.section	.nv.info._Z8_CLEAN_ViiPd,"",@"SHT_CUDA_INFO"
	.sectionflags	@""
	.align	4


	//----- nvinfo : EIATTR_CUDA_API_VERSION
	.align		4
        /*0000*/ 	.byte	0x04, 0x37
        /*0002*/ 	.short	(.L_335 - .L_334)
.L_334:
        /*0004*/ 	.word	0x00000082


	//----- nvinfo : EIATTR_KPARAM_INFO
	.align		4
.L_335:
        /*0008*/ 	.byte	0x04, 0x17
        /*000a*/ 	.short	(.L_337 - .L_336)
.L_336:
        /*000c*/ 	.word	0x00000000
        /*0010*/ 	.short	0x0002
        /*0012*/ 	.short	0x0008
        /*0014*/ 	.byte	0x00, 0xf5, 0x21, 0x00


	//----- nvinfo : EIATTR_KPARAM_INFO
	.align		4
.L_337:
        /*0018*/ 	.byte	0x04, 0x17
        /*001a*/ 	.short	(.L_339 - .L_338)
.L_338:
        /*001c*/ 	.word	0x00000000
        /*0020*/ 	.short	0x0001
        /*0022*/ 	.short	0x0004
        /*0024*/ 	.byte	0x00, 0xf0, 0x11, 0x00


	//----- nvinfo : EIATTR_KPARAM_INFO
	.align		4
.L_339:
        /*0028*/ 	.byte	0x04, 0x17
        /*002a*/ 	.short	(.L_341 - .L_340)
.L_340:
        /*002c*/ 	.word	0x00000000
        /*0030*/ 	.short	0x0000
        /*0032*/ 	.short	0x0000
        /*0034*/ 	.byte	0x00, 0xf0, 0x11, 0x00


	//----- nvinfo : EIATTR_SPARSE_MMA_MASK
	.align		4
.L_341:
        /*0038*/ 	.byte	0x03, 0x50
        /*003a*/ 	.short	0x0000


	//----- nvinfo : EIATTR_MAXREG_COUNT
	.align		4
        /*003c*/ 	.byte	0x03, 0x1b
        /*003e*/ 	.short	0x00ff


	//----- nvinfo : EIATTR_MERCURY_ISA_VERSION
	.align		4
        /*0040*/ 	.byte	0x03, 0x5f
        /*0042*/ 	.short	0x0101


	//----- nvinfo : EIATTR_VRC_CTA_INIT_COUNT
	.align		4
        /*0044*/ 	.byte	0x02, 0x4a
	.zero		1
	.zero		1


	//----- nvinfo : EIATTR_EXIT_INSTR_OFFSETS
	.align		4
        /*0048*/ 	.byte	0x04, 0x1c
        /*004a*/ 	.short	(.L_343 - .L_342)


	//   ....[0]....
.L_342:
        /*004c*/ 	.word	0x000000e0


	//   ....[1]....
        /*0050*/ 	.word	0x00000130


	//----- nvinfo : EIATTR_CBANK_PARAM_SIZE
	.align		4
.L_343:
        /*0054*/ 	.byte	0x03, 0x19
        /*0056*/ 	.short	0x0010


	//----- nvinfo : EIATTR_PARAM_CBANK
	.align		4
        /*0058*/ 	.byte	0x04, 0x0a
        /*005a*/ 	.short	(.L_345 - .L_344)
	.align		4
.L_344:
        /*005c*/ 	.word	index@(.nv.constant0._Z8_CLEAN_ViiPd)
        /*0060*/ 	.short	0x0380
        /*0062*/ 	.short	0x0010


	//----- nvinfo : EIATTR_SW_WAR
	.align		4
.L_345:
        /*0064*/ 	.byte	0x04, 0x36
        /*0066*/ 	.short	(.L_347 - .L_346)
.L_346:
        /*0068*/ 	.word	0x00000008
.L_347:


//--------------------- .nv.info._Z9_FILL_K_MiiiiiPdS_S_S_ --------------------------
	.section	.nv.info._Z9_FILL_K_MiiiiiPdS_S_S_,"",@"SHT_CUDA_INFO"
	.sectionflags	@""
	.align	4


	//----- nvinfo : EIATTR_CUDA_API_VERSION
	.align		4
        /*0000*/ 	.byte	0x04, 0x37
        /*0002*/ 	.short	(.L_349 - .L_348)
.L_348:
        /*0004*/ 	.word	0x00000082


	//----- nvinfo : EIATTR_KPARAM_INFO
	.align		4
.L_349:
        /*0008*/ 	.byte	0x04, 0x17
        /*000a*/ 	.short	(.L_351 - .L_350)
.L_350:
        /*000c*/ 	.word	0x00000000
        /*0010*/ 	.short	0x0008
        /*0012*/ 	.short	0x0030
        /*0014*/ 	.byte	0x00, 0xf5, 0x21, 0x00


	//----- nvinfo : EIATTR_KPARAM_INFO
	.align		4
.L_351:
        /*0018*/ 	.byte	0x04, 0x17
        /*001a*/ 	.short	(.L_353 - .L_352)
.L_352:
        /*001c*/ 	.word	0x00000000
        /*0020*/ 	.short	0x0007
        /*0022*/ 	.short	0x0028
        /*0024*/ 	.byte	0x00, 0xf5, 0x21, 0x00


	//----- nvinfo : EIATTR_KPARAM_INFO
	.align		4
.L_353:
        /*0028*/ 	.byte	0x04, 0x17
        /*002a*/ 	.short	(.L_355 - .L_354)
.L_354:
        /*002c*/ 	.word	0x00000000
        /*0030*/ 	.short	0x0006
        /*0032*/ 	.short	0x0020
        /*0034*/ 	.byte	0x00, 0xf5, 0x21, 0x00


	//----- nvinfo : EIATTR_KPARAM_INFO
	.align		4
.L_355:
        /*0038*/ 	.byte	0x04, 0x17
        /*003a*/ 	.short	(.L_357 - .L_356)
.L_356:
        /*003c*/ 	.word	0x00000000
        /*0040*/ 	.short	0x0005
        /*0042*/ 	.short	0x0018
        /*0044*/ 	.byte	0x00, 0xf5, 0x21, 0x00


	//----- nvinfo : EIATTR_KPARAM_INFO
	.align		4
.L_357:
        /*0048*/ 	.byte	0x04, 0x17
        /*004a*/ 	.short	(.L_359 - .L_358)
.L_358:
        /*004c*/ 	.word	0x00000000
        /*0050*/ 	.short	0x0004
        /*0052*/ 	.short	0x0010
        /*0054*/ 	.byte	0x00, 0xf0, 0x11, 0x00


	//----- nvinfo : EIATTR_KPARAM_INFO
	.align		4
.L_359:
        /*0058*/ 	.byte	0x04, 0x17
        /*005a*/ 	.short	(.L_361 - .L_360)
.L_360:
        /*005c*/ 	.word	0x00000000
        /*0060*/ 	.short	0x0003
        /*0062*/ 	.short	0x000c
        /*0064*/ 	.byte	0x00, 0xf0, 0x11, 0x00


	//----- nvinfo : EIATTR_KPARAM_INFO
	.align		4
.L_361:
        /*0068*/ 	.byte	0x04, 0x17
        /*006a*/ 	.short	(.L_363 - .L_362)
.L_362:
        /*006c*/ 	.word	0x00000000
        /*0070*/ 	.short	0x0002
        /*0072*/ 	.short	0x0008
        /*0074*/ 	.byte	0x00, 0xf0, 0x11, 0x00


	//----- nvinfo : EIATTR_KPARAM_INFO
	.align		4
.L_363:
        /*0078*/ 	.byte	0x04, 0x17
        /*007a*/ 	.short	(.L_365 - .L_364)
.L_364:
        /*007c*/ 	.word	0x00000000
        /*0080*/ 	.short	0x0001
        /*0082*/ 	.short	0x0004
        /*0084*/ 	.byte	0x00, 0xf0, 0x11, 0x00


	//----- nvinfo : EIATTR_KPARAM_INFO
	.align		4
.L_365:
        /*0088*/ 	.byte	0x04, 0x17
        /*008a*/ 	.short	(.L_367 - .L_366)
.L_366:
        /*008c*/ 	.word	0x00000000
        /*0090*/ 	.short	0x0000
        /*0092*/ 	.short	0x0000
        /*0094*/ 	.byte	0x00, 0xf0, 0x11, 0x00


	//----- nvinfo : EIATTR_SPARSE_MMA_MASK
	.align		4
.L_367:
        /*0098*/ 	.byte	0x03, 0x50
        /*009a*/ 	.short	0x0000


	//----- nvinfo : EIATTR_MAXREG_COUNT
	.align		4
        /*009c*/ 	.byte	0x03, 0x1b
        /*009e*/ 	.short	0x00ff


	//----- nvinfo : EIATTR_MERCURY_ISA_VERSION
	.align		4
        /*00a0*/ 	.byte	0x03, 0x5f
        /*00a2*/ 	.short	0x0101


	//----- nvinfo : EIATTR_VRC_CTA_INIT_COUNT
	.align		4
        /*00a4*/ 	.byte	0x02, 0x4a
	.zero		1
	.zero		1


	//----- nvinfo : EIATTR_EXIT_INSTR_OFFSETS
	.align		4
        /*00a8*/ 	.byte	0x04, 0x1c
        /*00aa*/ 	.short	(.L_369 - .L_368)


	//   ....[0]....
.L_368:
        /*00ac*/ 	.word	0x00000100


	//   ....[1]....
        /*00b0*/ 	.word	0x00000c30


	//----- nvinfo : EIATTR_CBANK_PARAM_SIZE
	.align		4
.L_369:
        /*00b4*/ 	.byte	0x03, 0x19
        /*00b6*/ 	.short	0x0038


	//----- nvinfo : EIATTR_PARAM_CBANK
	.align		4
        /*00b8*/ 	.byte	0x04, 0x0a
        /*00ba*/ 	.short	(.L_371 - .L_370)
	.align		4
.L_370:
        /*00bc*/ 	.word	index@(.nv.constant0._Z9_FILL_K_MiiiiiPdS_S_S_)
        /*00c0*/ 	.short	0x0380
        /*00c2*/ 	.short	0x0038


	//----- nvinfo : EIATTR_SW_WAR
	.align		4
.L_371:
        /*00c4*/ 	.byte	0x04, 0x36
        /*00c6*/ 	.short	(.L_373 - .L_372)
.L_372:
        /*00c8*/ 	.word	0x00000008
.L_373:


//--------------------- .nv.callgraph             --------------------------
	.section	.nv.callgraph,"",@"SHT_CUDA_CALLGRAPH"
	.align	4
	.sectionentsize	8
	.align		4
        /*0000*/ 	.word	0x00000000
	.align		4
        /*0004*/ 	.word	0xffffffff
	.align		4
        /*0008*/ 	.word	0x00000000
	.align		4
        /*000c*/ 	.word	0xfffffffe
	.align		4
        /*0010*/ 	.word	0x00000000
	.align		4
        /*0014*/ 	.word	0xfffffffd
	.align		4
        /*0018*/ 	.word	0x00000000
	.align		4
        /*001c*/ 	.word	0xfffffffc


//--------------------- .text._Z9_MULT_K_ViiiiiPiPdS0_S0_ --------------------------
	.section	.text._Z9_MULT_K_ViiiiiPiPdS0_S0_,"ax",@progbits
	.align	128
        .global         _Z9_MULT_K_ViiiiiPiPdS0_S0_
        .type           _Z9_MULT_K_ViiiiiPiPdS0_S0_,@function
        .size           _Z9_MULT_K_ViiiiiPiPdS0_S0_,(.L_x_49 - _Z9_MULT_K_ViiiiiPiPdS0_S0_)
        .other          _Z9_MULT_K_ViiiiiPiPdS0_S0_,@"STO_CUDA_ENTRY STV_DEFAULT"
_Z9_MULT_K_ViiiiiPiPdS0_S0_:
.text._Z9_MULT_K_ViiiiiPiPdS0_S0_:
[----:B------:R-:W-:Y:S01]  /*0000*/  LDC R1, c[0x0][0x37c] ;  /* 0x0000df00ff017b82 */ /* 0x000fe20000000800 */
[----:B------:R-:W0:Y:S01]  /*0010*/  S2R R3, SR_TID.Y ;  /* 0x0000000000037919 */ /* 0x000e220000002200 */
[----:B------:R-:W1:Y:S06]  /*0020*/  LDCU UR5, c[0x0][0x360] ;  /* 0x00006c00ff0577ac */ /* 0x000e6c0008000800 */
[----:B------:R-:W0:Y:S01]  /*0030*/  S2UR UR6, SR_CTAID.Y ;  /* 0x00000000000679c3 */ /* 0x000e220000002600 */
[----:B------:R-:W2:Y:S01]  /*0040*/  S2R R23, SR_TID.X ;  /* 0x0000000000177919 */ /* 0x000ea20000002100 */
[----:B------:R-:W3:Y:S06]  /*0050*/  LDCU.64 UR8, c[0x0][0x388] ;  /* 0x00007100ff0877ac */ /* 0x000eec0008000a00 */
[----:B------:R-:W0:Y:S08]  /*0060*/  LDC R0, c[0x0][0x364] ;  /* 0x0000d900ff007b82 */ /* 0x000e300000000800 */
[----:B------:R-:W4:Y:S08]  /*0070*/  S2UR UR4, SR_CTAID.X ;  /* 0x00000000000479c3 */ /* 0x000f300000002500 */
[----:B------:R-:W4:Y:S08]  /*0080*/  LDC R5, c[0x0][0x370] ;  /* 0x0000dc00ff057b82 */ /* 0x000f300000000800 */
[----:B------:R-:W3:Y:S01]  /*0090*/  LDC R7, c[0x0][0x380] ;  /* 0x0000e000ff077b82 */ /* 0x000ee20000000800 */
[----:B0-----:R-:W-:-:S04]  /*00a0*/  IMAD R0, R0, UR6, R3 ;  /* 0x0000000600007c24 */ /* 0x001fc8000f8e0203 */
[----:B----4-:R-:W-:-:S04]  /*00b0*/  IMAD R0, R0, R5, UR4 ;  /* 0x0000000400007e24 */ /* 0x010fc8000f8e0205 */
[----:B-1----:R-:W-:Y:S02]  /*00c0*/  IMAD R5, R0, UR5, RZ ;  /* 0x0000000500057c24 */ /* 0x002fe4000f8e02ff */
[----:B---3--:R-:W-:-:S03]  /*00d0*/  IMAD R3, R7, UR8, RZ ;  /* 0x0000000807037c24 */ /* 0x008fc6000f8e02ff */
[----:B--2---:R-:W-:-:S04]  /*00e0*/  IADD3 R0, PT, PT, R5, R23, RZ ;  /* 0x0000001705007210 */ /* 0x004fc80007ffe0ff */
[----:B------:R-:W-:-:S13]  /*00f0*/  ISETP.GE.AND P0, PT, R0, R3, PT ;  /* 0x000000030000720c */ /* 0x000fda0003f06270 */
[----:B------:R-:W-:Y:S05]  /*0100*/  @P0 EXIT ;  /* 0x000000000000094d */ /* 0x000fea0003800000 */
[----:B------:R-:W0:Y:S01]  /*0110*/  LDCU UR4, c[0x0][0x390] ;  /* 0x00007200ff0477ac */ /* 0x000e220008000800 */
[----:B------:R-:W-:Y:S01]  /*0120*/  CS2R R10, SRZ ;  /* 0x00000000000a7805 */ /* 0x000fe2000001ff00 */
[----:B------:R-:W1:Y:S01]  /*0130*/  LDCU.64 UR10, c[0x0][0x358] ;  /* 0x00006b00ff0a77ac */ /* 0x000e620008000a00 */
[----:B0-----:R-:W-:-:S09]  /*0140*/  UISETP.GE.AND UP0, UPT, UR4, 0x1, UPT ;  /* 0x000000010400788c */ /* 0x001fd2000bf06270 */
[----:B-1----:R-:W-:Y:S05]  /*0150*/  BRA.U !UP0, `(.L_x_0) ;  /* 0x0000000d08d07547 */ /* 0x002fea000b800000 */
[----:B------:R-:W0:Y:S01]  /*0160*/  LDCU UR5, c[0x0][0x384] ;  /* 0x00007080ff0577ac */ /* 0x000e220008000800 */
[----:B------:R-:W-:Y:S02]  /*0170*/  HFMA2 R3, -RZ, RZ, 0, 0 ;  /* 0x00000000ff037431 */ /* 0x000fe400000001ff */
[----:B------:R-:W-:Y:S01]  /*0180*/  IMAD R2, R7, UR9, R0 ;  /* 0x0000000907027c24 */ /* 0x000fe2000f8e0200 */
[----:B------:R-:W-:Y:S01]  /*0190*/  CS2R R10, SRZ ;  /* 0x00000000000a7805 */ /* 0x000fe2000001ff00 */
[----:B------:R-:W-:Y:S02]  /*01a0*/  UISETP.GE.U32.AND UP1, UPT, UR4, 0x8, UPT ;  /* 0x000000080400788c */ /* 0x000fe4000bf26070 */
[----:B------:R-:W-:-:S04]  /*01b0*/  ULOP3.LUT UR8, UR4, 0x7, URZ, 0xc0, !UPT ;  /* 0x0000000704087892 */ /* 0x000fc8000f8ec0ff */
[----:B------:R-:W-:Y:S01]  /*01c0*/  UISETP.NE.AND UP0, UPT, UR8, URZ, UPT ;  /* 0x000000ff0800728c */ /* 0x000fe2000bf05270 */
[----:B0-----:R-:W-:Y:S02]  /*01d0*/  IMAD R4, R7, UR5, RZ ;  /* 0x0000000507047c24 */ /* 0x001fe4000f8e02ff */
[----:B------:R-:W-:Y:S08]  /*01e0*/  BRA.U !UP1, `(.L_x_1) ;  /* 0x0000000509f07547 */ /* 0x000ff0000b800000 */
[----:B------:R-:W0:Y:S01]  /*01f0*/  LDCU.64 UR6, c[0x0][0x398] ;  /* 0x00007300ff0677ac */ /* 0x000e220008000a00 */
[C-C-:B------:R-:W-:Y:S01]  /*0200*/  IMAD R6, R4.reuse, 0x7, R23.reuse ;  /* 0x0000000704067824 */ /* 0x140fe200078e0217 */
[CC--:B------:R-:W-:Y:S01]  /*0210*/  LEA R14, R4.reuse, R23.reuse, 0x1 ;  /* 0x00000017040e7211 */ /* 0x0c0fe200078e08ff */
[C-C-:B------:R-:W-:Y:S01]  /*0220*/  IMAD R8, R4.reuse, 0x6, R23.reuse ;  /* 0x0000000604087824 */ /* 0x140fe200078e0217 */
[----:B------:R-:W-:Y:S01]  /*0230*/  ULOP3.LUT UR4, UR4, 0x7ffffff8, URZ, 0xc0, !UPT ;  /* 0x7ffffff804047892 */ /* 0x000fe2000f8ec0ff */
[C-C-:B------:R-:W-:Y:S01]  /*0240*/  IMAD R10, R4.reuse, 0x5, R23.reuse ;  /* 0x00000005040a7824 */ /* 0x140fe200078e0217 */
[C---:B------:R-:W-:Y:S01]  /*0250*/  IADD3 R6, PT, PT, R5.reuse, R6, RZ ;  /* 0x0000000605067210 */ /* 0x040fe20007ffe0ff */
[C-C-:B------:R-:W-:Y:S01]  /*0260*/  IMAD R12, R4.reuse, 0x4, R23.reuse ;  /* 0x00000004040c7824 */ /* 0x140fe200078e0217 */
[----:B------:R-:W-:Y:S01]  /*0270*/  MOV R24, R0 ;  /* 0x0000000000187202 */ /* 0x000fe20000000f00 */
[----:B------:R-:W-:Y:S01]  /*0280*/  IMAD R22, R4, 0x3, R23 ;  /* 0x0000000304167824 */ /* 0x000fe200078e0217 */
[C---:B------:R-:W-:Y:S01]  /*0290*/  IADD3 R23, PT, PT, R5.reuse, R23, R4 ;  /* 0x0000001705177210 */ /* 0x040fe20007ffe004 */
[C---:B------:R-:W-:Y:S01]  /*02a0*/  IMAD.IADD R7, R5.reuse, 0x1, R8 ;  /* 0x0000000105077824 */ /* 0x040fe200078e0208 */
[C---:B------:R-:W-:Y:S01]  /*02b0*/  IADD3 R8, PT, PT, R5.reuse, R10, RZ ;  /* 0x0000000a05087210 */ /* 0x040fe20007ffe0ff */
[C---:B------:R-:W-:Y:S01]  /*02c0*/  IMAD.IADD R22, R5.reuse, 0x1, R22 ;  /* 0x0000000105167824 */ /* 0x040fe200078e0216 */
[----:B------:R-:W-:-:S02]  /*02d0*/  IADD3 R9, PT, PT, R5, R12, RZ ;  /* 0x0000000c05097210 */ /* 0x000fc40007ffe0ff */
[----:B------:R-:W-:Y:S02]  /*02e0*/  CS2R R10, SRZ ;  /* 0x00000000000a7805 */ /* 0x000fe4000001ff00 */
[----:B------:R-:W-:Y:S01]  /*02f0*/  IADD3 R5, PT, PT, R5, R14, RZ ;  /* 0x0000000e05057210 */ /* 0x000fe20007ffe0ff */
[----:B------:R-:W-:Y:S01]  /*0300*/  IMAD.U32 R3, RZ, RZ, UR4 ;  /* 0x00000004ff037e24 */ /* 0x000fe2000f8e00ff */
[----:B0-----:R-:W-:-:S04]  /*0310*/  UIADD3 UR5, UP1, UPT, UR6, 0x10, URZ ;  /* 0x0000001006057890 */ /* 0x001fc8000ff3e0ff */
[----:B------:R-:W-:Y:S02]  /*0320*/  UIADD3.X UR6, UPT, UPT, URZ, UR7, URZ, UP1, !UPT ;  /* 0x00000007ff067290 */ /* 0x000fe40008ffe4ff */
[----:B------:R-:W-:Y:S01]  /*0330*/  MOV R12, UR5 ;  /* 0x00000005000c7c02 */ /* 0x000fe20008000f00 */
[----:B------:R-:W-:-:S03]  /*0340*/  UIADD3 UR7, UPT, UPT, -UR4, URZ, URZ ;  /* 0x000000ff04077290 */ /* 0x000fc6000fffe1ff */
[----:B------:R-:W-:-:S09]  /*0350*/  MOV R13, UR6 ;  /* 0x00000006000d7c02 */ /* 0x000fd20008000f00 */
.L_x_2:
[----:B------:R-:W2:Y:S01]  /*0360*/  LDG.E R15, desc[UR10][R12.64+-0x10] ;  /* 0xfffff00a0c0f7981 */ /* 0x000ea2000c1e1900 */
[----:B------:R-:W0:Y:S03]  /*0370*/  LDC.64 R18, c[0x0][0x3a8] ;  /* 0x0000ea00ff127b82 */ /* 0x000e260000000a00 */
[----:B------:R-:W3:Y:S05]  /*0380*/  LDG.E R25, desc[UR10][R12.64+-0xc] ;  /* 0xfffff40a0c197981 */ /* 0x000eea000c1e1900 */
[----:B------:R-:W1:Y:S08]  /*0390*/  LDC.64 R20, c[0x0][0x3a0] ;  /* 0x0000e800ff147b82 */ /* 0x000e700000000a00 */
[----:B------:R-:W4:Y:S01]  /*03a0*/  LDC.64 R16, c[0x0][0x3a0] ;  /* 0x0000e800ff107b82 */ /* 0x000f220000000a00 */
[----:B--2---:R-:W-:-:S07]  /*03b0*/  IMAD.IADD R27, R2, 0x1, R15 ;  /* 0x00000001021b7824 */ /* 0x004fce00078e020f */
[----:B------:R-:W2:Y:S01]  /*03c0*/  LDC.64 R14, c[0x0][0x3a8] ;  /* 0x0000ea00ff0e7b82 */ /* 0x000ea20000000a00 */
[----:B---3--:R-:W-:Y:S02]  /*03d0*/  IADD3 R25, PT, PT, R2, R25, RZ ;  /* 0x0000001902197210 */ /* 0x008fe40007ffe0ff */
[-C--:B------:R-:W-:Y:S02]  /*03e0*/  ISETP.GE.AND P0, PT, R27, R4.reuse, PT ;  /* 0x000000041b00720c */ /* 0x080fe40003f06270 */
[----:B------:R-:W-:Y:S02]  /*03f0*/  ISETP.GE.AND P1, PT, R25, R4, PT ;  /* 0x000000041900720c */ /* 0x000fe40003f26270 */
[----:B------:R-:W-:Y:S02]  /*0400*/  ISETP.LT.OR P0, PT, R27, RZ, P0 ;  /* 0x000000ff1b00720c */ /* 0x000fe40000701670 */
[----:B------:R-:W-:-:S11]  /*0410*/  ISETP.LT.OR P1, PT, R25, RZ, P1 ;  /* 0x000000ff1900720c */ /* 0x000fd60000f21670 */
[----:B0-----:R-:W-:Y:S02]  /*0420*/  @!P0 IMAD.WIDE.U32 R18, R27, 0x8, R18 ;  /* 0x000000081b128825 */ /* 0x001fe400078e0012 */
[----:B------:R-:W3:Y:S02]  /*0430*/  LDG.E R27, desc[UR10][R12.64+-0x8] ;  /* 0xfffff80a0c1b7981 */ /* 0x000ee4000c1e1900 */
[----:B-1----:R-:W-:Y:S02]  /*0440*/  @!P0 IMAD.WIDE R20, R24, 0x8, R20 ;  /* 0x0000000818148825 */ /* 0x002fe400078e0214 */
[----:B------:R-:W5:Y:S02]  /*0450*/  @!P0 LDG.E.64 R18, desc[UR10][R18.64] ;  /* 0x0000000a12128981 */ /* 0x000f64000c1e1b00 */
[----:B--2---:R-:W-:Y:S02]  /*0460*/  @!P1 IMAD.WIDE.U32 R14, R25, 0x8, R14 ;  /* 0x00000008190e9825 */ /* 0x004fe400078e000e */
[----:B------:R-:W5:Y:S02]  /*0470*/  @!P0 LDG.E.64 R20, desc[UR10][R20.64] ;  /* 0x0000000a14148981 */ /* 0x000f64000c1e1b00 */
[----:B----4-:R-:W-:-:S02]  /*0480*/  @!P1 IMAD.WIDE R16, R23, 0x8, R16 ;  /* 0x0000000817109825 */ /* 0x010fc400078e0210 */
[----:B------:R-:W2:Y:S04]  /*0490*/  @!P1 LDG.E.64 R14, desc[UR10][R14.64] ;  /* 0x0000000a0e0e9981 */ /* 0x000ea8000c1e1b00 */
[----:B------:R-:W2:Y:S04]  /*04a0*/  @!P1 LDG.E.64 R16, desc[UR10][R16.64] ;  /* 0x0000000a10109981 */ /* 0x000ea8000c1e1b00 */
[----:B------:R-:W4:Y:S01]  /*04b0*/  LDG.E R25, desc[UR10][R12.64+-0x4] ;  /* 0xfffffc0a0c197981 */ /* 0x000f22000c1e1900 */
[----:B---3--:R-:W-:Y:S01]  /*04c0*/  IADD3 R27, PT, PT, R2, R27, RZ ;  /* 0x0000001b021b7210 */ /* 0x008fe20007ffe0ff */
[----:B-----5:R-:W-:Y:S01]  /*04d0*/  @!P0 DFMA R10, R20, R18, R10 ;  /* 0x00000012140a822b */ /* 0x020fe2000000000a */
[----:B------:R-:W0:Y:S02]  /*04e0*/  LDC.64 R18, c[0x0][0x3a8] ;  /* 0x0000ea00ff127b82 */ /* 0x000e240000000a00 */
[----:B------:R-:W-:-:S06]  /*04f0*/  ISETP.GE.AND P0, PT, R27, R4, PT ;  /* 0x000000041b00720c */ /* 0x000fcc0003f06270 */
[----:B------:R-:W1:Y:S01]  /*0500*/  LDC.64 R20, c[0x0][0x3a0] ;  /* 0x0000e800ff147b82 */ /* 0x000e620000000a00 */
[----:B--2---:R-:W-:Y:S01]  /*0510*/  @!P1 DFMA R10, R16, R14, R10 ;  /* 0x0000000e100a922b */ /* 0x004fe2000000000a */
[----:B----4-:R-:W-:Y:S01]  /*0520*/  IMAD.IADD R25, R2, 0x1, R25 ;  /* 0x0000000102197824 */ /* 0x010fe200078e0219 */
[----:B------:R-:W-:-:S05]  /*0530*/  ISETP.LT.OR P0, PT, R27, RZ, P0 ;  /* 0x000000ff1b00720c */ /* 0x000fca0000701670 */
[----:B------:R-:W2:Y:S01]  /*0540*/  LDC.64 R14, c[0x0][0x3a8] ;  /* 0x0000ea00ff0e7b82 */ /* 0x000ea20000000a00 */
[----:B------:R-:W-:-:S07]  /*0550*/  ISETP.GE.AND P1, PT, R25, R4, PT ;  /* 0x000000041900720c */ /* 0x000fce0003f26270 */
[----:B------:R-:W3:Y:S01]  /*0560*/  LDC.64 R16, c[0x0][0x3a0] ;  /* 0x0000e800ff107b82 */ /* 0x000ee20000000a00 */
[----:B------:R-:W-:Y:S01]  /*0570*/  ISETP.LT.OR P1, PT, R25, RZ, P1 ;  /* 0x000000ff1900720c */ /* 0x000fe20000f21670 */
[----:B0-----:R-:W-:Y:S02]  /*0580*/  @!P0 IMAD.WIDE.U32 R18, R27, 0x8, R18 ;  /* 0x000000081b128825 */ /* 0x001fe400078e0012 */
[----:B------:R-:W4:Y:S02]  /*0590*/  LDG.E R27, desc[UR10][R12.64] ;  /* 0x0000000a0c1b7981 */ /* 0x000f24000c1e1900 */
[----:B-1----:R-:W-:Y:S02]  /*05a0*/  @!P0 IMAD.WIDE R20, R5, 0x8, R20 ;  /* 0x0000000805148825 */ /* 0x002fe400078e0214 */
[----:B------:R-:W5:Y:S04]  /*05b0*/  @!P0 LDG.E.64 R18, desc[UR10][R18.64] ;  /* 0x0000000a12128981 */ /* 0x000f68000c1e1b00 */
[----:B------:R-:W5:Y:S02]  /*05c0*/  @!P0 LDG.E.64 R20, desc[UR10][R20.64] ;  /* 0x0000000a14148981 */ /* 0x000f64000c1e1b00 */
[----:B--2---:R-:W-:-:S02]  /*05d0*/  @!P1 IMAD.WIDE.U32 R14, R25, 0x8, R14 ;  /* 0x00000008190e9825 */ /* 0x004fc400078e000e */
[----:B------:R-:W2:Y:S04]  /*05e0*/  LDG.E R25, desc[UR10][R12.64+0x4] ;  /* 0x0000040a0c197981 */ /* 0x000ea8000c1e1900 */
[----:B------:R-:W2:Y:S01]  /*05f0*/  @!P1 LDG.E.64 R14, desc[UR10][R14.64] ;  /* 0x0000000a0e0e9981 */ /* 0x000ea2000c1e1b00 */
[----:B---3--:R-:W-:-:S06]  /*0600*/  @!P1 IMAD.WIDE R16, R22, 0x8, R16 ;  /* 0x0000000816109825 */ /* 0x008fcc00078e0210 */
[----:B------:R-:W3:Y:S01]  /*0610*/  @!P1 LDG.E.64 R16, desc[UR10][R16.64] ;  /* 0x0000000a10109981 */ /* 0x000ee2000c1e1b00 */
[----:B----4-:R-:W-:Y:S01]  /*0620*/  IADD3 R27, PT, PT, R2, R27, RZ ;  /* 0x0000001b021b7210 */ /* 0x010fe20007ffe0ff */
[----:B-----5:R-:W-:Y:S01]  /*0630*/  @!P0 DFMA R10, R20, R18, R10 ;  /* 0x00000012140a822b */ /* 0x020fe2000000000a */
[----:B------:R-:W0:Y:S02]  /*0640*/  LDC.64 R18, c[0x0][0x3a8] ;  /* 0x0000ea00ff127b82 */ /* 0x000e240000000a00 */
[----:B------:R-:W-:-:S06]  /*0650*/  ISETP.GE.AND P0, PT, R27, R4, PT ;  /* 0x000000041b00720c */ /* 0x000fcc0003f06270 */
[----:B------:R-:W1:Y:S01]  /*0660*/  LDC.64 R20, c[0x0][0x3a0] ;  /* 0x0000e800ff147b82 */ /* 0x000e620000000a00 */
[----:B--2---:R-:W-:Y:S01]  /*0670*/  IADD3 R25, PT, PT, R2, R25, RZ ;  /* 0x0000001902197210 */ /* 0x004fe20007ffe0ff */
[----:B---3--:R-:W-:-:S06]  /*0680*/  @!P1 DFMA R10, R16, R14, R10 ;  /* 0x0000000e100a922b */ /* 0x008fcc000000000a */
[----:B------:R-:W2:Y:S01]  /*0690*/  LDC.64 R14, c[0x0][0x3a8] ;  /* 0x0000ea00ff0e7b82 */ /* 0x000ea20000000a00 */
[----:B------:R-:W-:-:S07]  /*06a0*/  ISETP.LT.OR P0, PT, R27, RZ, P0 ;  /* 0x000000ff1b00720c */ /* 0x000fce0000701670 */
[----:B------:R-:W3:Y:S01]  /*06b0*/  LDC.64 R16, c[0x0][0x3a0] ;  /* 0x0000e800ff107b82 */ /* 0x000ee20000000a00 */
[----:B------:R-:W-:-:S04]  /*06c0*/  ISETP.GE.AND P1, PT, R25, R4, PT ;  /* 0x000000041900720c */ /* 0x000fc80003f26270 */
[----:B------:R-:W-:Y:S01]  /*06d0*/  ISETP.LT.OR P1, PT, R25, RZ, P1 ;  /* 0x000000ff1900720c */ /* 0x000fe20000f21670 */
[----:B0-----:R-:W-:Y:S02]  /*06e0*/  @!P0 IMAD.WIDE.U32 R18, R27, 0x8, R18 ;  /* 0x000000081b128825 */ /* 0x001fe400078e0012 */
[----:B------:R-:W4:Y:S02]  /*06f0*/  LDG.E R27, desc[UR10][R12.64+0x8] ;  /* 0x0000080a0c1b7981 */ /* 0x000f24000c1e1900 */
[----:B-1----:R-:W-:Y:S02]  /*0700*/  @!P0 IMAD.WIDE R20, R9, 0x8, R20 ;  /* 0x0000000809148825 */ /* 0x002fe400078e0214 */
[----:B------:R-:W5:Y:S04]  /*0710*/  @!P0 LDG.E.64 R18, desc[UR10][R18.64] ;  /* 0x0000000a12128981 */ /* 0x000f68000c1e1b00 */
[----:B------:R-:W5:Y:S02]  /*0720*/  @!P0 LDG.E.64 R20, desc[UR10][R20.64] ;  /* 0x0000000a14148981 */ /* 0x000f64000c1e1b00 */
[----:B--2---:R-:W-:-:S02]  /*0730*/  @!P1 IMAD.WIDE.U32 R14, R25, 0x8, R14 ;  /* 0x00000008190e9825 */ /* 0x004fc400078e000e */
[----:B------:R-:W2:Y:S02]  /*0740*/  LDG.E R25, desc[UR10][R12.64+0xc] ;  /* 0x00000c0a0c197981 */ /* 0x000ea4000c1e1900 */
[----:B---3--:R-:W-:Y:S02]  /*0750*/  @!P1 IMAD.WIDE R16, R8, 0x8, R16 ;  /* 0x0000000808109825 */ /* 0x008fe400078e0210 */
[----:B------:R-:W3:Y:S04]  /*0760*/  @!P1 LDG.E.64 R14, desc[UR10][R14.64] ;  /* 0x0000000a0e0e9981 */ /* 0x000ee8000c1e1b00 */
[----:B------:R-:W3:Y:S01]  /*0770*/  @!P1 LDG.E.64 R16, desc[UR10][R16.64] ;  /* 0x0000000a10109981 */ /* 0x000ee2000c1e1b00 */
[----:B-----5:R-:W-:Y:S01]  /*0780*/  @!P0 DFMA R10, R20, R18, R10 ;  /* 0x00000012140a822b */ /* 0x020fe2000000000a */
[----:B------:R-:W0:Y:S01]  /*0790*/  LDC.64 R20, c[0x0][0x3a8] ;  /* 0x0000ea00ff147b82 */ /* 0x000e220000000a00 */
[C---:B----4-:R-:W-:Y:S01]  /*07a0*/  IMAD.IADD R27, R2.reuse, 0x1, R27 ;  /* 0x00000001021b7824 */ /* 0x050fe200078e021b */
[----:B--2---:R-:W-:-:S06]  /*07b0*/  IADD3 R25, PT, PT, R2, R25, RZ ;  /* 0x0000001902197210 */ /* 0x004fcc0007ffe0ff */
[----:B------:R-:W1:Y:S01]  /*07c0*/  LDC.64 R18, c[0x0][0x3a0] ;  /* 0x0000e800ff127b82 */ /* 0x000e620000000a00 */
[----:B---3--:R-:W-:-:S07]  /*07d0*/  @!P1 DFMA R10, R16, R14, R10 ;  /* 0x0000000e100a922b */ /* 0x008fce000000000a */
[----:B------:R-:W2:Y:S01]  /*07e0*/  LDC.64 R14, c[0x0][0x3a0] ;  /* 0x0000e800ff0e7b82 */ /* 0x000ea20000000a00 */
[----:B------:R-:W-:-:S04]  /*07f0*/  ISETP.GE.AND P0, PT, R27, R4, PT ;  /* 0x000000041b00720c */ /* 0x000fc80003f06270 */
[----:B------:R-:W-:-:S03]  /*0800*/  ISETP.LT.OR P0, PT, R27, RZ, P0 ;  /* 0x000000ff1b00720c */ /* 0x000fc60000701670 */
[----:B------:R-:W3:Y:S01]  /*0810*/  LDC.64 R16, c[0x0][0x3a8] ;  /* 0x0000ea00ff107b82 */ /* 0x000ee20000000a00 */
[----:B------:R-:W-:-:S04]  /*0820*/  ISETP.GE.AND P1, PT, R25, R4, PT ;  /* 0x000000041900720c */ /* 0x000fc80003f26270 */
[----:B------:R-:W-:-:S05]  /*0830*/  ISETP.LT.OR P1, PT, R25, RZ, P1 ;  /* 0x000000ff1900720c */ /* 0x000fca0000f21670 */
[----:B0-----:R-:W-:-:S04]  /*0840*/  @!P0 IMAD.WIDE.U32 R20, R27, 0x8, R20 ;  /* 0x000000081b148825 */ /* 0x001fc800078e0014 */
[----:B--2---:R-:W-:Y:S02]  /*0850*/  @!P0 IMAD.WIDE R14, R7, 0x8, R14 ;  /* 0x00000008070e8825 */ /* 0x004fe400078e020e */
[----:B------:R-:W2:Y:S02]  /*0860*/  @!P0 LDG.E.64 R20, desc[UR10][R20.64] ;  /* 0x0000000a14148981 */ /* 0x000ea4000c1e1b00 */
[----:B-1----:R-:W-:Y:S02]  /*0870*/  @!P1 IMAD.WIDE R18, R6, 0x8, R18 ;  /* 0x0000000806129825 */ /* 0x002fe400078e0212 */
[----:B------:R-:W2:Y:S02]  /*0880*/  @!P0 LDG.E.64 R14, desc[UR10][R14.64] ;  /* 0x0000000a0e0e8981 */ /* 0x000ea4000c1e1b00 */
[----:B---3--:R-:W-:Y:S02]  /*0890*/  @!P1 IMAD.WIDE.U32 R16, R25, 0x8, R16 ;  /* 0x0000000819109825 */ /* 0x008fe400078e0010 */
[----:B------:R-:W3:Y:S04]  /*08a0*/  @!P1 LDG.E.64 R18, desc[UR10][R18.64] ;  /* 0x0000000a12129981 */ /* 0x000ee8000c1e1b00 */
[----:B------:R-:W3:Y:S01]  /*08b0*/  @!P1 LDG.E.64 R16, desc[UR10][R16.64] ;  /* 0x0000000a10109981 */ /* 0x000ee2000c1e1b00 */
[----:B------:R-:W-:-:S04]  /*08c0*/  UIADD3 UR7, UPT, UPT, UR7, 0x8, URZ ;  /* 0x0000000807077890 */ /* 0x000fc8000fffe0ff */
[----:B------:R-:W-:Y:S01]  /*08d0*/  UISETP.NE.AND UP1, UPT, UR7, URZ, UPT ;  /* 0x000000ff0700728c */ /* 0x000fe2000bf25270 */
[C---:B------:R-:W-:Y:S01]  /*08e0*/  IMAD R24, R4.reuse, 0x8, R24 ;  /* 0x0000000804187824 */ /* 0x040fe200078e0218 */
[C---:B------:R-:W-:Y:S01]  /*08f0*/  LEA R23, R4.reuse, R23, 0x3 ;  /* 0x0000001704177211 */ /* 0x040fe200078e18ff */
[C---:B------:R-:W-:Y:S01]  /*0900*/  IMAD R22, R4.reuse, 0x8, R22 ;  /* 0x0000000804167824 */ /* 0x040fe200078e0216 */
[C---:B------:R-:W-:Y:S01]  /*0910*/  LEA R5, R4.reuse, R5, 0x3 ;  /* 0x0000000504057211 */ /* 0x040fe200078e18ff */
[C---:B------:R-:W-:Y:S01]  /*0920*/  IMAD R7, R4.reuse, 0x8, R7 ;  /* 0x0000000804077824 */ /* 0x040fe200078e0207 */
[C---:B------:R-:W-:Y:S02]  /*0930*/  LEA R9, R4.reuse, R9, 0x3 ;  /* 0x0000000904097211 */ /* 0x040fe400078e18ff */
[C---:B------:R-:W-:Y:S02]  /*0940*/  LEA R8, R4.reuse, R8, 0x3 ;  /* 0x0000000804087211 */ /* 0x040fe400078e18ff */
[----:B------:R-:W-:Y:S01]  /*0950*/  LEA R6, R4, R6, 0x3 ;  /* 0x0000000604067211 */ /* 0x000fe200078e18ff */
[----:B--2---:R-:W-:Y:S01]  /*0960*/  @!P0 DFMA R10, R14, R20, R10 ;  /* 0x000000140e0a822b */ /* 0x004fe2000000000a */
[----:B------:R-:W-:-:S04]  /*0970*/  IADD3 R12, P0, PT, R12, 0x20, RZ ;  /* 0x000000200c0c7810 */ /* 0x000fc80007f1e0ff */
[----:B------:R-:W-:-:S03]  /*0980*/  IADD3.X R13, PT, PT, RZ, R13, RZ, P0, !PT ;  /* 0x0000000dff0d7210 */ /* 0x000fc600007fe4ff */
[----:B---3--:R-:W-:Y:S01]  /*0990*/  @!P1 DFMA R10, R18, R16, R10 ;  /* 0x00000010120a922b */ /* 0x008fe2000000000a */
[----:B------:R-:W-:Y:S10]  /*09a0*/  BRA.U UP1, `(.L_x_2) ;  /* 0xfffffff9016c7547 */ /* 0x000ff4000b83ffff */
.L_x_1:
[----:B------:R-:W-:Y:S05]  /*09b0*/  BRA.U !UP0, `(.L_x_0) ;  /* 0x0000000508b87547 */ /* 0x000fea000b800000 */
[----:B------:R-:W0:Y:S01]  /*09c0*/  LDCU UR4, c[0x0][0x390] ;  /* 0x00007200ff0477ac */ /* 0x000e220008000800 */
[----:B------:R-:W-:Y:S02]  /*09d0*/  UISETP.GE.U32.AND UP0, UPT, UR8, 0x4, UPT ;  /* 0x000000040800788c */ /* 0x000fe4000bf06070 */
[----:B0-----:R-:W-:-:S04]  /*09e0*/  ULOP3.LUT UR5, UR4, 0x3, URZ, 0xc0, !UPT ;  /* 0x0000000304057892 */ /* 0x001fc8000f8ec0ff */
[----:B------:R-:W-:-:S03]  /*09f0*/  UISETP.NE.AND UP1, UPT, UR5, URZ, UPT ;  /* 0x000000ff0500728c */ /* 0x000fc6000bf25270 */
[----:B------:R-:W-:Y:S08]  /*0a00*/  BRA.U !UP0, `(.L_x_3) ;  /* 0x0000000108d87547 */ /* 0x000ff0000b800000 */
[----:B------:R-:W0:Y:S08]  /*0a10*/  LDC.64 R6, c[0x0][0x398] ;  /* 0x0000e600ff067b82 */ /* 0x000e300000000a00 */
[----:B------:R-:W1:Y:S08]  /*0a20*/  LDC.64 R18, c[0x0][0x3a0] ;  /* 0x0000e800ff127b82 */ /* 0x000e700000000a00 */
[----:B------:R-:W2:Y:S01]  /*0a30*/  LDC.64 R20, c[0x0][0x3a0] ;  /* 0x0000e800ff147b82 */ /* 0x000ea20000000a00 */
[----:B0-----:R-:W-:-:S07]  /*0a40*/  IMAD.WIDE.U32 R8, R3, 0x4, R6 ;  /* 0x0000000403087825 */ /* 0x001fce00078e0006 */
[----:B------:R-:W0:Y:S01]  /*0a50*/  LDC.64 R22, c[0x0][0x3a8] ;  /* 0x0000ea00ff167b82 */ /* 0x000e220000000a00 */
[----:B------:R-:W3:Y:S04]  /*0a60*/  LDG.E R25, desc[UR10][R8.64+0x4] ;  /* 0x0000040a08197981 */ /* 0x000ee8000c1e1900 */
[----:B------:R-:W4:Y:S03]  /*0a70*/  LDG.E R5, desc[UR10][R8.64] ;  /* 0x0000000a08057981 */ /* 0x000f26000c1e1900 */
[----:B------:R-:W5:Y:S01]  /*0a80*/  LDC.64 R6, c[0x0][0x3a8] ;  /* 0x0000ea00ff067b82 */ /* 0x000f620000000a00 */
[----:B------:R-:W2:Y:S04]  /*0a90*/  LDG.E R13, desc[UR10][R8.64+0x8] ;  /* 0x0000080a080d7981 */ /* 0x000ea8000c1e1900 */
[----:B------:R-:W5:Y:S03]  /*0aa0*/  LDG.E R27, desc[UR10][R8.64+0xc] ;  /* 0x00000c0a081b7981 */ /* 0x000f66000c1e1900 */
[----:B------:R-:W0:Y:S08]  /*0ab0*/  LDC.64 R14, c[0x0][0x3a0] ;  /* 0x0000e800ff0e7b82 */ /* 0x000e300000000a00 */
[----:B------:R-:W0:Y:S01]  /*0ac0*/  LDC.64 R16, c[0x0][0x3a8] ;  /* 0x0000ea00ff107b82 */ /* 0x000e220000000a00 */
[----:B---3--:R-:W-:-:S04]  /*0ad0*/  IADD3 R25, PT, PT, R2, R25, RZ ;  /* 0x0000001902197210 */ /* 0x008fc80007ffe0ff */
[----:B------:R-:W-:Y:S01]  /*0ae0*/  ISETP.GE.AND P0, PT, R25, R4, PT ;  /* 0x000000041900720c */ /* 0x000fe20003f06270 */
[----:B----4-:R-:W-:-:S03]  /*0af0*/  IMAD.IADD R29, R2, 0x1, R5 ;  /* 0x00000001021d7824 */ /* 0x010fc600078e0205 */
[----:B------:R-:W-:Y:S02]  /*0b00*/  ISETP.LT.OR P0, PT, R25, RZ, P0 ;  /* 0x000000ff1900720c */ /* 0x000fe40000701670 */
[CC--:B------:R-:W-:Y:S02]  /*0b10*/  ISETP.GE.AND P1, PT, R29.reuse, R4.reuse, PT ;  /* 0x000000041d00720c */ /* 0x0c0fe40003f26270 */
[----:B--2---:R-:W-:Y:S02]  /*0b20*/  IADD3 R24, PT, PT, R2, R13, RZ ;  /* 0x0000000d02187210 */ /* 0x004fe40007ffe0ff */
[----:B------:R-:W-:Y:S02]  /*0b30*/  ISETP.LT.OR P1, PT, R29, RZ, P1 ;  /* 0x000000ff1d00720c */ /* 0x000fe40000f21670 */
[----:B------:R-:W-:-:S04]  /*0b40*/  ISETP.GE.AND P2, PT, R24, R4, PT ;  /* 0x000000041800720c */ /* 0x000fc80003f46270 */
[----:B------:R-:W-:Y:S01]  /*0b50*/  ISETP.LT.OR P2, PT, R24, RZ, P2 ;  /* 0x000000ff1800720c */ /* 0x000fe20001741670 */
[----:B------:R-:W-:-:S05]  /*0b60*/  @!P0 IMAD R5, R3, R4, R4 ;  /* 0x0000000403058224 */ /* 0x000fca00078e0204 */
[----:B------:R-:W-:Y:S01]  /*0b70*/  @!P0 IADD3 R13, PT, PT, R0, R5, RZ ;  /* 0x00000005000d8210 */ /* 0x000fe20007ffe0ff */
[----:B-----5:R-:W-:Y:S02]  /*0b80*/  IMAD.IADD R5, R2, 0x1, R27 ;  /* 0x0000000102057824 */ /* 0x020fe400078e021b */
[-C--:B------:R-:W-:Y:S02]  /*0b90*/  @!P1 IMAD R9, R3, R4.reuse, R0 ;  /* 0x0000000403099224 */ /* 0x080fe400078e0200 */
[----:B------:R-:W-:Y:S01]  /*0ba0*/  @!P0 IMAD.WIDE R20, R13, 0x8, R20 ;  /* 0x000000080d148825 */ /* 0x000fe200078e0214 */
[----:B------:R-:W-:Y:S01]  /*0bb0*/  ISETP.GE.AND P3, PT, R5, R4, PT ;  /* 0x000000040500720c */ /* 0x000fe20003f66270 */
[----:B------:R-:W2:Y:S02]  /*0bc0*/  LDC.64 R12, c[0x0][0x3a8] ;  /* 0x0000ea00ff0c7b82 */ /* 0x000ea40000000a00 */
[----:B-1----:R-:W-:Y:S01]  /*0bd0*/  @!P1 IMAD.WIDE R18, R9, 0x8, R18 ;  /* 0x0000000809129825 */ /* 0x002fe200078e0212 */
[----:B------:R-:W-:Y:S01]  /*0be0*/  ISETP.LT.OR P3, PT, R5, RZ, P3 ;  /* 0x000000ff0500720c */ /* 0x000fe20001f61670 */
[----:B------:R-:W3:Y:S02]  /*0bf0*/  @!P0 LDG.E.64 R20, desc[UR10][R20.64] ;  /* 0x0000000a14148981 */ /* 0x000ee4000c1e1b00 */
[----:B------:R-:W-:-:S02]  /*0c00*/  @!P1 IMAD.WIDE.U32 R6, R29, 0x8, R6 ;  /* 0x000000081d069825 */ /* 0x000fc400078e0006 */
[----:B------:R-:W1:Y:S01]  /*0c10*/  LDC.64 R8, c[0x0][0x3a0] ;  /* 0x0000e800ff087b82 */ /* 0x000e620000000a00 */
[----:B------:R-:W4:Y:S01]  /*0c20*/  @!P1 LDG.E.64 R18, desc[UR10][R18.64] ;  /* 0x0000000a12129981 */ /* 0x000f22000c1e1b00 */
[----:B0-----:R-:W-:Y:S01]  /*0c30*/  @!P0 IMAD.WIDE.U32 R22, R25, 0x8, R22 ;  /* 0x0000000819168825 */ /* 0x001fe200078e0016 */
[----:B------:R-:W-:Y:S02]  /*0c40*/  @!P2 IADD3 R25, PT, PT, R3, 0x2, RZ ;  /* 0x000000020319a810 */ /* 0x000fe40007ffe0ff */
[----:B------:R-:W4:Y:S03]  /*0c50*/  @!P1 LDG.E.64 R6, desc[UR10][R6.64] ;  /* 0x0000000a06069981 */ /* 0x000f26000c1e1b00 */
[----:B------:R-:W-:Y:S01]  /*0c60*/  @!P2 IMAD R25, R25, R4, R0 ;  /* 0x000000041919a224 */ /* 0x000fe200078e0200 */
[----:B------:R-:W3:Y:S01]  /*0c70*/  @!P0 LDG.E.64 R22, desc[UR10][R22.64] ;  /* 0x0000000a16168981 */ /* 0x000ee2000c1e1b00 */
[----:B------:R-:W-:Y:S01]  /*0c80*/  @!P3 IADD3 R27, PT, PT, R3, 0x3, RZ ;  /* 0x00000003031bb810 */ /* 0x000fe20007ffe0ff */
[----:B------:R-:W-:-:S04]  /*0c90*/  @!P2 IMAD.WIDE.U32 R16, R24, 0x8, R16 ;  /* 0x000000081810a825 */ /* 0x000fc800078e0010 */
[----:B------:R-:W-:Y:S02]  /*0ca0*/  @!P2 IMAD.WIDE R14, R25, 0x8, R14 ;  /* 0x00000008190ea825 */ /* 0x000fe400078e020e */
[----:B------:R-:W5:Y:S02]  /*0cb0*/  @!P2 LDG.E.64 R16, desc[UR10][R16.64] ;  /* 0x0000000a1010a981 */ /* 0x000f64000c1e1b00 */
[----:B------:R-:W-:Y:S02]  /*0cc0*/  @!P3 IMAD R27, R27, R4, R0 ;  /* 0x000000041b1bb224 */ /* 0x000fe400078e0200 */
[----:B------:R-:W5:Y:S01]  /*0cd0*/  @!P2 LDG.E.64 R14, desc[UR10][R14.64] ;  /* 0x0000000a0e0ea981 */ /* 0x000f62000c1e1b00 */
[----:B--2---:R-:W-:-:S04]  /*0ce0*/  @!P3 IMAD.WIDE.U32 R12, R5, 0x8, R12 ;  /* 0x00000008050cb825 */ /* 0x004fc800078e000c */
[----:B-1----:R-:W-:Y:S02]  /*0cf0*/  @!P3 IMAD.WIDE R8, R27, 0x8, R8 ;  /* 0x000000081b08b825 */ /* 0x002fe400078e0208 */
[----:B------:R-:W2:Y:S04]  /*0d00*/  @!P3 LDG.E.64 R12, desc[UR10][R12.64] ;  /* 0x0000000a0c0cb981 */ /* 0x000ea8000c1e1b00 */
[----:B------:R-:W2:Y:S01]  /*0d10*/  @!P3 LDG.E.64 R8, desc[UR10][R8.64] ;  /* 0x0000000a0808b981 */ /* 0x000ea2000c1e1b00 */
[----:B------:R-:W-:Y:S01]  /*0d20*/  VIADD R3, R3, 0x4 ;  /* 0x0000000403037836 */ /* 0x000fe20000000000 */
[----:B----4-:R-:W-:-:S08]  /*0d30*/  @!P1 DFMA R10, R18, R6, R10 ;  /* 0x00000006120a922b */ /* 0x010fd0000000000a */
[----:B---3--:R-:W-:-:S08]  /*0d40*/  @!P0 DFMA R10, R20, R22, R10 ;  /* 0x00000016140a822b */ /* 0x008fd0000000000a */
[----:B-----5:R-:W-:-:S08]  /*0d50*/  @!P2 DFMA R10, R14, R16, R10 ;  /* 0x000000100e0aa22b */ /* 0x020fd0000000000a */
[----:B--2---:R-:W-:-:S11]  /*0d60*/  @!P3 DFMA R10, R8, R12, R10 ;  /* 0x0000000c080ab22b */ /* 0x004fd6000000000a */
.L_x_3:
[----:B------:R-:W-:Y:S05]  /*0d70*/  BRA.U !UP1, `(.L_x_0) ;  /* 0x0000000109c87547 */ /* 0x000fea000b800000 */
[----:B------:R-:W-:Y:S02]  /*0d80*/  UISETP.NE.AND UP0, UPT, UR5, 0x1, UPT ;  /* 0x000000010500788c */ /* 0x000fe4000bf05270 */
[----:B------:R-:W-:-:S04]  /*0d90*/  ULOP3.LUT UR4, UR4, 0x1, URZ, 0xc0, !UPT ;  /* 0x0000000104047892 */ /* 0x000fc8000f8ec0ff */
[----:B------:R-:W-:-:S03]  /*0da0*/  UISETP.NE.U32.AND UP1, UPT, UR4, 0x1, UPT ;  /* 0x000000010400788c */ /* 0x000fc6000bf25070 */
[----:B------:R-:W-:Y:S08]  /*0db0*/  BRA.U !UP0, `(.L_x_4) ;  /* 0x0000000108707547 */ /* 0x000ff0000b800000 */
[----:B------:R-:W0:Y:S08]  /*0dc0*/  LDC.64 R6, c[0x0][0x398] ;  /* 0x0000e600ff067b82 */ /* 0x000e300000000a00 */
[----:B------:R-:W1:Y:S08]  /*0dd0*/  LDC.64 R14, c[0x0][0x3a8] ;  /* 0x0000ea00ff0e7b82 */ /* 0x000e700000000a00 */
[----:B------:R-:W2:Y:S01]  /*0de0*/  LDC.64 R12, c[0x0][0x3a0] ;  /* 0x0000e800ff0c7b82 */ /* 0x000ea20000000a00 */
[----:B0-----:R-:W-:-:S07]  /*0df0*/  IMAD.WIDE.U32 R16, R3, 0x4, R6 ;  /* 0x0000000403107825 */ /* 0x001fce00078e0006 */
[----:B------:R-:W0:Y:S01]  /*0e00*/  LDC.64 R8, c[0x0][0x3a8] ;  /* 0x0000ea00ff087b82 */ /* 0x000e220000000a00 */
[----:B------:R-:W3:Y:S04]  /*0e10*/  LDG.E R5, desc[UR10][R16.64] ;  /* 0x0000000a10057981 */ /* 0x000ee8000c1e1900 */
[----:B------:R-:W4:Y:S01]  /*0e20*/  LDG.E R7, desc[UR10][R16.64+0x4] ;  /* 0x0000040a10077981 */ /* 0x000f22000c1e1900 */
[C---:B---3--:R-:W-:Y:S02]  /*0e30*/  IADD3 R5, PT, PT, R2.reuse, R5, RZ ;  /* 0x0000000502057210 */ /* 0x048fe40007ffe0ff */
[----:B----4-:R-:W-:Y:S02]  /*0e40*/  IADD3 R19, PT, PT, R2, R7, RZ ;  /* 0x0000000702137210 */ /* 0x010fe40007ffe0ff */
[-C--:B------:R-:W-:Y:S01]  /*0e50*/  ISETP.GE.AND P0, PT, R5, R4.reuse, PT ;  /* 0x000000040500720c */ /* 0x080fe20003f06270 */
[----:B------:R-:W3:Y:S01]  /*0e60*/  LDC.64 R6, c[0x0][0x3a0] ;  /* 0x0000e800ff067b82 */ /* 0x000ee20000000a00 */
[----:B------:R-:W-:-:S02]  /*0e70*/  ISETP.GE.AND P1, PT, R19, R4, PT ;  /* 0x000000041300720c */ /* 0x000fc40003f26270 */
[----:B------:R-:W-:Y:S02]  /*0e80*/  ISETP.LT.OR P0, PT, R5, RZ, P0 ;  /* 0x000000ff0500720c */ /* 0x000fe40000701670 */
[----:B------:R-:W-:-:S11]  /*0e90*/  ISETP.LT.OR P1, PT, R19, RZ, P1 ;  /* 0x000000ff1300720c */ /* 0x000fd60000f21670 */
[----:B------:R-:W-:Y:S02]  /*0ea0*/  @!P0 IMAD R21, R3, R4, R0 ;  /* 0x0000000403158224 */ /* 0x000fe400078e0200 */
[----:B-1----:R-:W-:-:S04]  /*0eb0*/  @!P0 IMAD.WIDE.U32 R16, R5, 0x8, R14 ;  /* 0x0000000805108825 */ /* 0x002fc800078e000e */
[----:B------:R-:W-:Y:S02]  /*0ec0*/  @!P1 IMAD R23, R3, R4, R4 ;  /* 0x0000000403179224 */ /* 0x000fe400078e0204 */
[----:B--2---:R-:W-:Y:S02]  /*0ed0*/  @!P0 IMAD.WIDE R14, R21, 0x8, R12 ;  /* 0x00000008150e8825 */ /* 0x004fe400078e020c */
[----:B------:R-:W2:Y:S02]  /*0ee0*/  @!P0 LDG.E.64 R12, desc[UR10][R16.64] ;  /* 0x0000000a100c8981 */ /* 0x000ea4000c1e1b00 */
[----:B------:R-:W-:Y:S02]  /*0ef0*/  @!P1 IMAD.IADD R23, R0, 0x1, R23 ;  /* 0x0000000100179824 */ /* 0x000fe400078e0217 */
[----:B------:R-:W2:Y:S01]  /*0f00*/  @!P0 LDG.E.64 R14, desc[UR10][R14.64] ;  /* 0x0000000a0e0e8981 */ /* 0x000ea2000c1e1b00 */
[----:B0-----:R-:W-:-:S04]  /*0f10*/  @!P1 IMAD.WIDE.U32 R8, R19, 0x8, R8 ;  /* 0x0000000813089825 */ /* 0x001fc800078e0008 */
[----:B---3--:R-:W-:Y:S02]  /*0f20*/  @!P1 IMAD.WIDE R6, R23, 0x8, R6 ;  /* 0x0000000817069825 */ /* 0x008fe400078e0206 */
[----:B------:R-:W3:Y:S04]  /*0f30*/  @!P1 LDG.E.64 R8, desc[UR10][R8.64] ;  /* 0x0000000a08089981 */ /* 0x000ee8000c1e1b00 */
[----:B------:R-:W3:Y:S01]  /*0f40*/  @!P1 LDG.E.64 R6, desc[UR10][R6.64] ;  /* 0x0000000a06069981 */ /* 0x000ee2000c1e1b00 */
[----:B------:R-:W-:Y:S01]  /*0f50*/  IADD3 R3, PT, PT, R3, 0x2, RZ ;  /* 0x0000000203037810 */ /* 0x000fe20007ffe0ff */
[----:B--2---:R-:W-:-:S08]  /*0f60*/  @!P0 DFMA R10, R14, R12, R10 ;  /* 0x0000000c0e0a822b */ /* 0x004fd0000000000a */
[----:B---3--:R-:W-:-:S11]  /*0f70*/  @!P1 DFMA R10, R6, R8, R10 ;  /* 0x00000008060a922b */ /* 0x008fd6000000000a */
.L_x_4:
[----:B------:R-:W-:Y:S05]  /*0f80*/  BRA.U UP1, `(.L_x_0) ;  /* 0x0000000101447547 */ /* 0x000fea000b800000 */
[----:B------:R-:W0:Y:S02]  /*0f90*/  LDC.64 R6, c[0x0][0x398] ;  /* 0x0000e600ff067b82 */ /* 0x000e240000000a00 */
[----:B0-----:R-:W-:-:S06]  /*0fa0*/  IMAD.WIDE.U32 R6, R3, 0x4, R6 ;  /* 0x0000000403067825 */ /* 0x001fcc00078e0006 */
[----:B------:R-:W2:Y:S01]  /*0fb0*/  LDG.E R7, desc[UR10][R6.64] ;  /* 0x0000000a06077981 */ /* 0x000ea2000c1e1900 */
[----:B------:R-:W-:Y:S01]  /*0fc0*/  BSSY.RECONVERGENT B0, `(.L_x_0) ;  /* 0x000000d000007945 */ /* 0x000fe20003800200 */
[----:B--2---:R-:W-:-:S04]  /*0fd0*/  IADD3 R5, PT, PT, R2, R7, RZ ;  /* 0x0000000702057210 */ /* 0x004fc80007ffe0ff */
[----:B------:R-:W-:-:S04]  /*0fe0*/  ISETP.GE.AND P0, PT, R5, R4, PT ;  /* 0x000000040500720c */ /* 0x000fc80003f06270 */
[----:B------:R-:W-:-:S13]  /*0ff0*/  ISETP.LT.OR P0, PT, R5, RZ, P0 ;  /* 0x000000ff0500720c */ /* 0x000fda0000701670 */
[----:B------:R-:W-:Y:S05]  /*1000*/  @P0 BRA `(.L_x_5) ;  /* 0x0000000000200947 */ /* 0x000fea0003800000 */
[----:B------:R-:W0:Y:S01]  /*1010*/  LDC.64 R6, c[0x0][0x3a0] ;  /* 0x0000e800ff067b82 */ /* 0x000e220000000a00 */
[----:B------:R-:W-:-:S07]  /*1020*/  IMAD R3, R3, R4, R0 ;  /* 0x0000000403037224 */ /* 0x000fce00078e0200 */
[----:B------:R-:W1:Y:S01]  /*1030*/  LDC.64 R8, c[0x0][0x3a8] ;  /* 0x0000ea00ff087b82 */ /* 0x000e620000000a00 */
[----:B0-----:R-:W-:-:S06]  /*1040*/  IMAD.WIDE R2, R3, 0x8, R6 ;  /* 0x0000000803027825 */ /* 0x001fcc00078e0206 */
[----:B------:R-:W2:Y:S01]  /*1050*/  LDG.E.64 R2, desc[UR10][R2.64] ;  /* 0x0000000a02027981 */ /* 0x000ea2000c1e1b00 */
[----:B-1----:R-:W-:-:S06]  /*1060*/  IMAD.WIDE.U32 R4, R5, 0x8, R8 ;  /* 0x0000000805047825 */ /* 0x002fcc00078e0008 */
[----:B------:R-:W2:Y:S02]  /*1070*/  LDG.E.64 R4, desc[UR10][R4.64] ;  /* 0x0000000a04047981 */ /* 0x000ea4000c1e1b00 */
[----:B--2---:R-:W-:-:S11]  /*1080*/  DFMA R10, R2, R4, R10 ;  /* 0x00000004020a722b */ /* 0x004fd6000000000a */
.L_x_5:
[----:B------:R-:W-:Y:S05]  /*1090*/  BSYNC.RECONVERGENT B0 ;  /* 0x0000000000007941 */ /* 0x000fea0003800200 */
.L_x_0:
[----:B------:R-:W0:Y:S02]  /*10a0*/  LDC.64 R2, c[0x0][0x3b0] ;  /* 0x0000ec00ff027b82 */ /* 0x000e240000000a00 */
[----:B0-----:R-:W-:-:S05]  /*10b0*/  IMAD.WIDE R2, R0, 0x8, R2 ;  /* 0x0000000800027825 */ /* 0x001fca00078e0202 */
[----:B------:R-:W-:Y:S01]  /*10c0*/  STG.E.64 desc[UR10][R2.64], R10 ;  /* 0x0000000a02007986 */ /* 0x000fe2000c101b0a */
[----:B------:R-:W-:Y:S05]  /*10d0*/  EXIT ;  /* 0x000000000000794d */ /* 0x000fea0003800000 */
.L_x_6:
[----:B------:R-:W-:-:S00]  /*10e0*/  BRA `(.L_x_6) ;  /* 0xfffffffc00fc7947 */ /* 0x000fc0000383ffff */
[----:B------:R-:W-:-:S00]  /*10f0*/  NOP ;  /* 0x0000000000007918 */ /* 0x000fc00000000000 */
        /* <DEDUP_REMOVED lines=8> */
.L_x_49:


//--------------------- .text._Z11_ADD_V_V_D_iiPdS_S_S_ --------------------------
	.section	.text._Z11_ADD_V_V_D_iiPdS_S_S_,"ax",@progbits
	.align	128
        .global         _Z11_ADD_V_V_D_iiPdS_S_S_
        .type           _Z11_ADD_V_V_D_iiPdS_S_S_,@function
        .size           _Z11_ADD_V_V_D_iiPdS_S_S_,(.L_x_47 - _Z11_ADD_V_V_D_iiPdS_S_S_)
        .other          _Z11_ADD_V_V_D_iiPdS_S_S_,@"STO_CUDA_ENTRY STV_DEFAULT"
_Z11_ADD_V_V_D_iiPdS_S_S_:
.text._Z11_ADD_V_V_D_iiPdS_S_S_:
[----:B------:R-:W-:Y:S01]  /*0000*/  LDC R1, c[0x0][0x37c] ;  /* 0x0000df00ff017b82 */ /* 0x000fe20000000800 */
[----:B------:R-:W0:Y:S01]  /*0010*/  S2R R5, SR_TID.Y ;  /* 0x0000000000057919 */ /* 0x000e220000002200 */
[----:B------:R-:W1:Y:S06]  /*0020*/  LDCU UR7, c[0x0][0x360] ;  /* 0x00006c00ff0777ac */ /* 0x000e6c0008000800 */
[----:B------:R-:W0:Y:S01]  /*0030*/  S2UR UR8, SR_CTAID.Y ;  /* 0x00000000000879c3 */ /* 0x000e220000002600 */
[----:B------:R-:W1:Y:S01]  /*0040*/  S2R R3, SR_TID.X ;  /* 0x0000000000037919 */ /* 0x000e620000002100 */
[----:B------:R-:W2:Y:S06]  /*0050*/  LDCU.64 UR4, c[0x0][0x380] ;  /* 0x00007000ff0477ac */ /* 0x000eac0008000a00 */
[----:B------:R-:W0:Y:S08]  /*0060*/  LDC R0, c[0x0][0x364] ;  /* 0x0000d900ff007b82 */ /* 0x000e300000000800 */
[----:B------:R-:W3:Y:S01]  /*0070*/  S2UR UR6, SR_CTAID.X ;  /* 0x00000000000679c3 */ /* 0x000ee20000002500 */
[----:B--2---:R-:W-:-:S07]  /*0080*/  UIMAD UR4, UR5, UR4, URZ ;  /* 0x00000004050472a4 */ /* 0x004fce000f8e02ff */
[----:B------:R-:W3:Y:S01]  /*0090*/  LDC R7, c[0x0][0x370] ;  /* 0x0000dc00ff077b82 */ /* 0x000ee20000000800 */
[----:B0-----:R-:W-:-:S04]  /*00a0*/  IMAD R0, R0, UR8, R5 ;  /* 0x0000000800007c24 */ /* 0x001fc8000f8e0205 */
[----:B---3--:R-:W-:-:S04]  /*00b0*/  IMAD R0, R0, R7, UR6 ;  /* 0x0000000600007e24 */ /* 0x008fc8000f8e0207 */
[----:B-1----:R-:W-:-:S05]  /*00c0*/  IMAD R0, R0, UR7, R3 ;  /* 0x0000000700007c24 */ /* 0x002fca000f8e0203 */
[----:B------:R-:W-:-:S13]  /*00d0*/  ISETP.GE.AND P0, PT, R0, UR4, PT ;  /* 0x0000000400007c0c */ /* 0x000fda000bf06270 */
[----:B------:R-:W-:Y:S05]  /*00e0*/  @P0 EXIT ;  /* 0x000000000000094d */ /* 0x000fea0003800000 */
[----:B------:R-:W0:Y:S01]  /*00f0*/  LDC.64 R6, c[0x0][0x3a0] ;  /* 0x0000e800ff067b82 */ /* 0x000e220000000a00 */
[----:B------:R-:W0:Y:S07]  /*0100*/  LDCU.64 UR4, c[0x0][0x358] ;  /* 0x00006b00ff0477ac */ /* 0x000e2e0008000a00 */
[----:B------:R-:W1:Y:S08]  /*0110*/  LDC.64 R8, c[0x0][0x398] ;  /* 0x0000e600ff087b82 */ /* 0x000e700000000a00 */
[----:B------:R-:W2:Y:S01]  /*0120*/  LDC.64 R4, c[0x0][0x388] ;  /* 0x0000e200ff047b82 */ /* 0x000ea20000000a00 */
[----:B0-----:R-:W3:Y:S04]  /*0130*/  LDG.E.64 R6, desc[UR4][R6.64] ;  /* 0x0000000406067981 */ /* 0x001ee8000c1e1b00 */
[----:B-1----:R-:W4:Y:S01]  /*0140*/  LDG.E.64 R8, desc[UR4][R8.64] ;  /* 0x0000000408087981 */ /* 0x002f22000c1e1b00 */
[----:B--2---:R-:W-:-:S06]  /*0150*/  IMAD.WIDE R4, R0, 0x8, R4 ;  /* 0x0000000800047825 */ /* 0x004fcc00078e0204 */
[----:B------:R-:W5:Y:S01]  /*0160*/  LDG.E.64 R4, desc[UR4][R4.64] ;  /* 0x0000000404047981 */ /* 0x000f62000c1e1b00 */
[----:B------:R-:W-:Y:S01]  /*0170*/  IMAD.MOV.U32 R2, RZ, RZ, 0x1 ;  /* 0x00000001ff027424 */ /* 0x000fe200078e00ff */
[----:B---3--:R-:W0:Y:S01]  /*0180*/  MUFU.RCP64H R3, R7 ;  /* 0x0000000700037308 */ /* 0x008e220000001800 */
[----:B----4-:R-:W-:-:S04]  /*0190*/  FSETP.GEU.AND P1, PT, |R9|, 6.5827683646048100446e-37, PT ;  /* 0x036000000900780b */ /* 0x010fc80003f2e200 */
[----:B0-----:R-:W-:-:S08]  /*01a0*/  DFMA R10, -R6, R2, 1 ;  /* 0x3ff00000060a742b */ /* 0x001fd00000000102 */
[----:B------:R-:W-:-:S08]  /*01b0*/  DFMA R10, R10, R10, R10 ;  /* 0x0000000a0a0a722b */ /* 0x000fd0000000000a */
[----:B------:R-:W-:-:S08]  /*01c0*/  DFMA R10, R2, R10, R2 ;  /* 0x0000000a020a722b */ /* 0x000fd00000000002 */
[----:B------:R-:W-:-:S08]  /*01d0*/  DFMA R2, -R6, R10, 1 ;  /* 0x3ff000000602742b */ /* 0x000fd0000000010a */
[----:B------:R-:W-:-:S08]  /*01e0*/  DFMA R2, R10, R2, R10 ;  /* 0x000000020a02722b */ /* 0x000fd0000000000a */
[----:B------:R-:W-:-:S08]  /*01f0*/  DMUL R10, R8, R2 ;  /* 0x00000002080a7228 */ /* 0x000fd00000000000 */
[----:B------:R-:W-:-:S08]  /*0200*/  DFMA R12, -R6, R10, R8 ;  /* 0x0000000a060c722b */ /* 0x000fd00000000108 */
[----:B------:R-:W-:-:S10]  /*0210*/  DFMA R2, R2, R12, R10 ;  /* 0x0000000c0202722b */ /* 0x000fd4000000000a */
[----:B------:R-:W-:-:S05]  /*0220*/  FFMA R10, RZ, R7, R3 ;  /* 0x00000007ff0a7223 */ /* 0x000fca0000000003 */
[----:B------:R-:W-:-:S13]  /*0230*/  FSETP.GT.AND P0, PT, |R10|, 1.469367938527859385e-39, PT ;  /* 0x001000000a00780b */ /* 0x000fda0003f04200 */
[----:B------:R-:W-:Y:S05]  /*0240*/  @P0 BRA P1, `(.L_x_7) ;  /* 0x0000000000080947 */ /* 0x000fea0000800000 */
[----:B------:R-:W-:-:S07]  /*0250*/  MOV R12, 0x270 ;  /* 0x00000270000c7802 */ /* 0x000fce0000000f00 */
[----:B-----5:R-:W-:Y:S05]  /*0260*/  CALL.REL.NOINC `($__internal_0_$__cuda_sm20_div_rn_f64_full) ;  /* 0x0000000000187944 */ /* 0x020fea0003c00000 */
.L_x_7:
[----:B------:R-:W0:Y:S02]  /*0270*/  LDC.64 R6, c[0x0][0x390] ;  /* 0x0000e400ff067b82 */ /* 0x000e240000000a00 */
[----:B0-----:R-:W-:-:S05]  /*0280*/  IMAD.WIDE R6, R0, 0x8, R6 ;  /* 0x0000000800067825 */ /* 0x001fca00078e0206 */
[----:B------:R-:W2:Y:S02]  /*0290*/  LDG.E.64 R8, desc[UR4][R6.64] ;  /* 0x0000000406087981 */ /* 0x000ea4000c1e1b00 */
[----:B--2--5:R-:W-:-:S07]  /*02a0*/  DFMA R4, R8, R2, R4 ;  /* 0x000000020804722b */ /* 0x024fce0000000004 */
[----:B------:R-:W-:Y:S01]  /*02b0*/  STG.E.64 desc[UR4][R6.64], R4 ;  /* 0x0000000406007986 */ /* 0x000fe2000c101b04 */
[----:B------:R-:W-:Y:S05]  /*02c0*/  EXIT ;  /* 0x000000000000794d */ /* 0x000fea0003800000 */
        .weak           $__internal_0_$__cuda_sm20_div_rn_f64_full
        .type           $__internal_0_$__cuda_sm20_div_rn_f64_full,@function
        .size           $__internal_0_$__cuda_sm20_div_rn_f64_full,(.L_x_47 - $__internal_0_$__cuda_sm20_div_rn_f64_full)
$__internal_0_$__cuda_sm20_div_rn_f64_full:
[C---:B------:R-:W-:Y:S01]  /*02d0*/  FSETP.GEU.AND P0, PT, |R7|.reuse, 1.469367938527859385e-39, PT ;  /* 0x001000000700780b */ /* 0x040fe20003f0e200 */
[----:B------:R-:W-:Y:S01]  /*02e0*/  IMAD.MOV.U32 R14, RZ, RZ, 0x1 ;  /* 0x00000001ff0e7424 */ /* 0x000fe200078e00ff */
[C---:B------:R-:W-:Y:S01]  /*02f0*/  LOP3.LUT R2, R7.reuse, 0x800fffff, RZ, 0xc0, !PT ;  /* 0x800fffff07027812 */ /* 0x040fe200078ec0ff */
[----:B------:R-:W-:Y:S01]  /*0300*/  IMAD.MOV.U32 R13, RZ, RZ, 0x1ca00000 ;  /* 0x1ca00000ff0d7424 */ /* 0x000fe200078e00ff */
[----:B------:R-:W-:Y:S02]  /*0310*/  LOP3.LUT R17, R7, 0x7ff00000, RZ, 0xc0, !PT ;  /* 0x7ff0000007117812 */ /* 0x000fe400078ec0ff */
[----:B------:R-:W-:Y:S01]  /*0320*/  LOP3.LUT R3, R2, 0x3ff00000, RZ, 0xfc, !PT ;  /* 0x3ff0000002037812 */ /* 0x000fe200078efcff */
[----:B------:R-:W-:Y:S01]  /*0330*/  IMAD.MOV.U32 R2, RZ, RZ, R6 ;  /* 0x000000ffff027224 */ /* 0x000fe200078e0006 */
[----:B------:R-:W-:-:S04]  /*0340*/  LOP3.LUT R16, R9, 0x7ff00000, RZ, 0xc0, !PT ;  /* 0x7ff0000009107812 */ /* 0x000fc800078ec0ff */
[----:B------:R-:W-:Y:S01]  /*0350*/  ISETP.GE.U32.AND P1, PT, R16, R17, PT ;  /* 0x000000111000720c */ /* 0x000fe20003f26070 */
[----:B------:R-:W-:Y:S01]  /*0360*/  @!P0 DMUL R2, R6, 8.98846567431157953865e+307 ;  /* 0x7fe0000006028828 */ /* 0x000fe20000000000 */
[----:B------:R-:W-:-:S05]  /*0370*/  IMAD.MOV.U32 R23, RZ, RZ, R16 ;  /* 0x000000ffff177224 */ /* 0x000fca00078e0010 */
[----:B------:R-:W0:Y:S02]  /*0380*/  MUFU.RCP64H R15, R3 ;  /* 0x00000003000f7308 */ /* 0x000e240000001800 */
[----:B0-----:R-:W-:-:S08]  /*0390*/  DFMA R10, R14, -R2, 1 ;  /* 0x3ff000000e0a742b */ /* 0x001fd00000000802 */
[----:B------:R-:W-:-:S08]  /*03a0*/  DFMA R10, R10, R10, R10 ;  /* 0x0000000a0a0a722b */ /* 0x000fd0000000000a */
[----:B------:R-:W-:Y:S01]  /*03b0*/  DFMA R14, R14, R10, R14 ;  /* 0x0000000a0e0e722b */ /* 0x000fe2000000000e */
[----:B------:R-:W-:Y:S01]  /*03c0*/  SEL R11, R13, 0x63400000, !P1 ;  /* 0x634000000d0b7807 */ /* 0x000fe20004800000 */
[----:B------:R-:W-:Y:S01]  /*03d0*/  IMAD.MOV.U32 R10, RZ, RZ, R8 ;  /* 0x000000ffff0a7224 */ /* 0x000fe200078e0008 */
[----:B------:R-:W-:Y:S02]  /*03e0*/  FSETP.GEU.AND P1, PT, |R9|, 1.469367938527859385e-39, PT ;  /* 0x001000000900780b */ /* 0x000fe40003f2e200 */
[----:B------:R-:W-:-:S03]  /*03f0*/  LOP3.LUT R11, R11, 0x800fffff, R9, 0xf8, !PT ;  /* 0x800fffff0b0b7812 */ /* 0x000fc600078ef809 */
[----:B------:R-:W-:-:S08]  /*0400*/  DFMA R18, R14, -R2, 1 ;  /* 0x3ff000000e12742b */ /* 0x000fd00000000802 */
[----:B------:R-:W-:Y:S01]  /*0410*/  DFMA R14, R14, R18, R14 ;  /* 0x000000120e0e722b */ /* 0x000fe2000000000e */
[----:B------:R-:W-:Y:S10]  /*0420*/  @P1 BRA `(.L_x_8) ;  /* 0x0000000000201947 */ /* 0x000ff40003800000 */
[----:B------:R-:W-:Y:S01]  /*0430*/  LOP3.LUT R19, R7, 0x7ff00000, RZ, 0xc0, !PT ;  /* 0x7ff0000007137812 */ /* 0x000fe200078ec0ff */
[----:B------:R-:W-:-:S03]  /*0440*/  IMAD.MOV.U32 R18, RZ, RZ, RZ ;  /* 0x000000ffff127224 */ /* 0x000fc600078e00ff */
[----:B------:R-:W-:-:S04]  /*0450*/  ISETP.GE.U32.AND P1, PT, R16, R19, PT ;  /* 0x000000131000720c */ /* 0x000fc80003f26070 */
[----:B------:R-:W-:-:S04]  /*0460*/  SEL R19, R13, 0x63400000, !P1 ;  /* 0x634000000d137807 */ /* 0x000fc80004800000 */
[----:B------:R-:W-:-:S04]  /*0470*/  LOP3.LUT R19, R19, 0x80000000, R9, 0xf8, !PT ;  /* 0x8000000013137812 */ /* 0x000fc800078ef809 */
[----:B------:R-:W-:-:S06]  /*0480*/  LOP3.LUT R19, R19, 0x100000, RZ, 0xfc, !PT ;  /* 0x0010000013137812 */ /* 0x000fcc00078efcff */
[----:B------:R-:W-:-:S10]  /*0490*/  DFMA R10, R10, 2, -R18 ;  /* 0x400000000a0a782b */ /* 0x000fd40000000812 */
[----:B------:R-:W-:-:S07]  /*04a0*/  LOP3.LUT R23, R11, 0x7ff00000, RZ, 0xc0, !PT ;  /* 0x7ff000000b177812 */ /* 0x000fce00078ec0ff */
.L_x_8:
[----:B------:R-:W-:Y:S01]  /*04b0*/  IMAD.MOV.U32 R22, RZ, RZ, R17 ;  /* 0x000000ffff167224 */ /* 0x000fe200078e0011 */
[----:B------:R-:W-:Y:S01]  /*04c0*/  @!P0 LOP3.LUT R22, R3, 0x7ff00000, RZ, 0xc0, !PT ;  /* 0x7ff0000003168812 */ /* 0x000fe200078ec0ff */
[----:B------:R-:W-:Y:S01]  /*04d0*/  VIADD R17, R23, 0xffffffff ;  /* 0xffffffff17117836 */ /* 0x000fe20000000000 */
[----:B------:R-:W-:-:S03]  /*04e0*/  DMUL R18, R14, R10 ;  /* 0x0000000a0e127228 */ /* 0x000fc60000000000 */
[----:B------:R-:W-:Y:S01]  /*04f0*/  VIADD R24, R22, 0xffffffff ;  /* 0xffffffff16187836 */ /* 0x000fe20000000000 */
[----:B------:R-:W-:-:S04]  /*0500*/  ISETP.GT.U32.AND P0, PT, R17, 0x7feffffe, PT ;  /* 0x7feffffe1100780c */ /* 0x000fc80003f04070 */
[----:B------:R-:W-:Y:S01]  /*0510*/  ISETP.GT.U32.OR P0, PT, R24, 0x7feffffe, P0 ;  /* 0x7feffffe1800780c */ /* 0x000fe20000704470 */
[----:B------:R-:W-:-:S08]  /*0520*/  DFMA R20, R18, -R2, R10 ;  /* 0x800000021214722b */ /* 0x000fd0000000000a */
[----:B------:R-:W-:-:S04]  /*0530*/  DFMA R14, R14, R20, R18 ;  /* 0x000000140e0e722b */ /* 0x000fc80000000012 */
[----:B------:R-:W-:Y:S07]  /*0540*/  @P0 BRA `(.L_x_9) ;  /* 0x00000000006c0947 */ /* 0x000fee0003800000 */
[----:B------:R-:W-:-:S04]  /*0550*/  LOP3.LUT R9, R7, 0x7ff00000, RZ, 0xc0, !PT ;  /* 0x7ff0000007097812 */ /* 0x000fc800078ec0ff */
[CC--:B------:R-:W-:Y:S02]  /*0560*/  VIADDMNMX R8, R16.reuse, -R9.reuse, 0xb9600000, !PT ;  /* 0xb960000010087446 */ /* 0x0c0fe40007800909 */
[----:B------:R-:W-:Y:S02]  /*0570*/  ISETP.GE.U32.AND P0, PT, R16, R9, PT ;  /* 0x000000091000720c */ /* 0x000fe40003f06070 */
[----:B------:R-:W-:Y:S02]  /*0580*/  VIMNMX R8, PT, PT, R8, 0x46a00000, PT ;  /* 0x46a0000008087848 */ /* 0x000fe40003fe0100 */
[----:B------:R-:W-:-:S05]  /*0590*/  SEL R13, R13, 0x63400000, !P0 ;  /* 0x634000000d0d7807 */ /* 0x000fca0004000000 */
[----:B------:R-:W-:Y:S02]  /*05a0*/  IMAD.IADD R13, R8, 0x1, -R13 ;  /* 0x00000001080d7824 */ /* 0x000fe400078e0a0d */
[----:B------:R-:W-:Y:S02]  /*05b0*/  IMAD.MOV.U32 R8, RZ, RZ, RZ ;  /* 0x000000ffff087224 */ /* 0x000fe400078e00ff */
[----:B------:R-:W-:-:S06]  /*05c0*/  VIADD R9, R13, 0x7fe00000 ;  /* 0x7fe000000d097836 */ /* 0x000fcc0000000000 */
[----:B------:R-:W-:-:S10]  /*05d0*/  DMUL R16, R14, R8 ;  /* 0x000000080e107228 */ /* 0x000fd40000000000 */
[----:B------:R-:W-:-:S13]  /*05e0*/  FSETP.GTU.AND P0, PT, |R17|, 1.469367938527859385e-39, PT ;  /* 0x001000001100780b */ /* 0x000fda0003f0c200 */
[----:B------:R-:W-:Y:S05]  /*05f0*/  @P0 BRA `(.L_x_10) ;  /* 0x0000000000940947 */ /* 0x000fea0003800000 */
[----:B------:R-:W-:Y:S01]  /*0600*/  DFMA R2, R14, -R2, R10 ;  /* 0x800000020e02722b */ /* 0x000fe2000000000a */
[----:B------:R-:W-:-:S09]  /*0610*/  IMAD.MOV.U32 R8, RZ, RZ, RZ ;  /* 0x000000ffff087224 */ /* 0x000fd200078e00ff */
[C---:B------:R-:W-:Y:S02]  /*0620*/  FSETP.NEU.AND P0, PT, R3.reuse, RZ, PT ;  /* 0x000000ff0300720b */ /* 0x040fe40003f0d000 */
[----:B------:R-:W-:-:S04]  /*0630*/  LOP3.LUT R7, R3, 0x80000000, R7, 0x48, !PT ;  /* 0x8000000003077812 */ /* 0x000fc800078e4807 */
[----:B------:R-:W-:-:S07]  /*0640*/  LOP3.LUT R9, R7, R9, RZ, 0xfc, !PT ;  /* 0x0000000907097212 */ /* 0x000fce00078efcff */
[----:B------:R-:W-:Y:S05]  /*0650*/  @!P0 BRA `(.L_x_10) ;  /* 0x00000000007c8947 */ /* 0x000fea0003800000 */
[----:B------:R-:W-:Y:S01]  /*0660*/  IMAD.MOV R3, RZ, RZ, -R13 ;  /* 0x000000ffff037224 */ /* 0x000fe200078e0a0d */
[----:B------:R-:W-:Y:S01]  /*0670*/  DMUL.RP R8, R14, R8 ;  /* 0x000000080e087228 */ /* 0x000fe20000008000 */
[----:B------:R-:W-:Y:S01]  /*0680*/  IMAD.MOV.U32 R2, RZ, RZ, RZ ;  /* 0x000000ffff027224 */ /* 0x000fe200078e00ff */
[----:B------:R-:W-:-:S05]  /*0690*/  IADD3 R13, PT, PT, -R13, -0x43300000, RZ ;  /* 0xbcd000000d0d7810 */ /* 0x000fca0007ffe1ff */
[----:B------:R-:W-:-:S03]  /*06a0*/  DFMA R2, R16, -R2, R14 ;  /* 0x800000021002722b */ /* 0x000fc6000000000e */
[----:B------:R-:W-:-:S07]  /*06b0*/  LOP3.LUT R7, R9, R7, RZ, 0x3c, !PT ;  /* 0x0000000709077212 */ /* 0x000fce00078e3cff */
[----:B------:R-:W-:-:S04]  /*06c0*/  FSETP.NEU.AND P0, PT, |R3|, R13, PT ;  /* 0x0000000d0300720b */ /* 0x000fc80003f0d200 */
[----:B------:R-:W-:Y:S02]  /*06d0*/  FSEL R16, R8, R16, !P0 ;  /* 0x0000001008107208 */ /* 0x000fe40004000000 */
[----:B------:R-:W-:Y:S01]  /*06e0*/  FSEL R17, R7, R17, !P0 ;  /* 0x0000001107117208 */ /* 0x000fe20004000000 */
[----:B------:R-:W-:Y:S06]  /*06f0*/  BRA `(.L_x_10) ;  /* 0x0000000000547947 */ /* 0x000fec0003800000 */
.L_x_9:
[----:B------:R-:W-:-:S14]  /*0700*/  DSETP.NAN.AND P0, PT, R8, R8, PT ;  /* 0x000000080800722a */ /* 0x000fdc0003f08000 */
[----:B------:R-:W-:Y:S05]  /*0710*/  @P0 BRA `(.L_x_11) ;  /* 0x0000000000440947 */ /* 0x000fea0003800000 */
[----:B------:R-:W-:-:S14]  /*0720*/  DSETP.NAN.AND P0, PT, R6, R6, PT ;  /* 0x000000060600722a */ /* 0x000fdc0003f08000 */
[----:B------:R-:W-:Y:S05]  /*0730*/  @P0 BRA `(.L_x_12) ;  /* 0x0000000000300947 */ /* 0x000fea0003800000 */
[----:B------:R-:W-:Y:S01]  /*0740*/  ISETP.NE.AND P0, PT, R23, R22, PT ;  /* 0x000000161700720c */ /* 0x000fe20003f05270 */
[----:B------:R-:W-:Y:S02]  /*0750*/  IMAD.MOV.U32 R16, RZ, RZ, 0x0 ;  /* 0x00000000ff107424 */ /* 0x000fe400078e00ff */
[----:B------:R-:W-:-:S10]  /*0760*/  IMAD.MOV.U32 R17, RZ, RZ, -0x80000 ;  /* 0xfff80000ff117424 */ /* 0x000fd400078e00ff */
[----:B------:R-:W-:Y:S05]  /*0770*/  @!P0 BRA `(.L_x_10) ;  /* 0x0000000000348947 */ /* 0x000fea0003800000 */
[----:B------:R-:W-:Y:S02]  /*0780*/  ISETP.NE.AND P0, PT, R23, 0x7ff00000, PT ;  /* 0x7ff000001700780c */ /* 0x000fe40003f05270 */
[----:B------:R-:W-:Y:S02]  /*0790*/  LOP3.LUT R17, R9, 0x80000000, R7, 0x48, !PT ;  /* 0x8000000009117812 */ /* 0x000fe400078e4807 */
[----:B------:R-:W-:-:S13]  /*07a0*/  ISETP.EQ.OR P0, PT, R22, RZ, !P0 ;  /* 0x000000ff1600720c */ /* 0x000fda0004702670 */
[----:B------:R-:W-:Y:S01]  /*07b0*/  @P0 LOP3.LUT R2, R17, 0x7ff00000, RZ, 0xfc, !PT ;  /* 0x7ff0000011020812 */ /* 0x000fe200078efcff */
[----:B------:R-:W-:Y:S02]  /*07c0*/  @!P0 IMAD.MOV.U32 R16, RZ, RZ, RZ ;  /* 0x000000ffff108224 */ /* 0x000fe400078e00ff */
[----:B------:R-:W-:Y:S02]  /*07d0*/  @P0 IMAD.MOV.U32 R16, RZ, RZ, RZ ;  /* 0x000000ffff100224 */ /* 0x000fe400078e00ff */
[----:B------:R-:W-:Y:S01]  /*07e0*/  @P0 IMAD.MOV.U32 R17, RZ, RZ, R2 ;  /* 0x000000ffff110224 */ /* 0x000fe200078e0002 */
[----:B------:R-:W-:Y:S06]  /*07f0*/  BRA `(.L_x_10) ;  /* 0x0000000000147947 */ /* 0x000fec0003800000 */
.L_x_12:
[----:B------:R-:W-:Y:S01]  /*0800*/  LOP3.LUT R17, R7, 0x80000, RZ, 0xfc, !PT ;  /* 0x0008000007117812 */ /* 0x000fe200078efcff */
[----:B------:R-:W-:Y:S01]  /*0810*/  IMAD.MOV.U32 R16, RZ, RZ, R6 ;  /* 0x000000ffff107224 */ /* 0x000fe200078e0006 */
[----:B------:R-:W-:Y:S06]  /*0820*/  BRA `(.L_x_10) ;  /* 0x0000000000087947 */ /* 0x000fec0003800000 */
.L_x_11:
[----:B------:R-:W-:Y:S01]  /*0830*/  LOP3.LUT R17, R9, 0x80000, RZ, 0xfc, !PT ;  /* 0x0008000009117812 */ /* 0x000fe200078efcff */
[----:B------:R-:W-:-:S07]  /*0840*/  IMAD.MOV.U32 R16, RZ, RZ, R8 ;  /* 0x000000ffff107224 */ /* 0x000fce00078e0008 */
.L_x_10:
[----:B------:R-:W-:Y:S02]  /*0850*/  IMAD.MOV.U32 R13, RZ, RZ, 0x0 ;  /* 0x00000000ff0d7424 */ /* 0x000fe400078e00ff */
[----:B------:R-:W-:Y:S02]  /*0860*/  IMAD.MOV.U32 R2, RZ, RZ, R16 ;  /* 0x000000ffff027224 */ /* 0x000fe400078e0010 */
[----:B------:R-:W-:Y:S01]  /*0870*/  IMAD.MOV.U32 R3, RZ, RZ, R17 ;  /* 0x000000ffff037224 */ /* 0x000fe200078e0011 */
[----:B------:R-:W-:Y:S06]  /*0880*/  RET.REL.NODEC R12 `(_Z11_ADD_V_V_D_iiPdS_S_S_) ;  /* 0xfffffff40cdc7950 */ /* 0x000fec0003c3ffff */
.L_x_13:
        /* <DEDUP_REMOVED lines=15> */
.L_x_47:


//--------------------- .text._Z14_UPDATE_DELTA_PdS_ --------------------------
	.section	.text._Z14_UPDATE_DELTA_PdS_,"ax",@progbits
	.align	128
        .global         _Z14_UPDATE_DELTA_PdS_
        .type           _Z14_UPDATE_DELTA_PdS_,@function
        .size           _Z14_UPDATE_DELTA_PdS_,(.L_x_51 - _Z14_UPDATE_DELTA_PdS_)
        .other          _Z14_UPDATE_DELTA_PdS_,@"STO_CUDA_ENTRY STV_DEFAULT"
_Z14_UPDATE_DELTA_PdS_:
.text._Z14_UPDATE_DELTA_PdS_:
[----:B------:R-:W-:Y:S08]  /*0000*/  LDC R1, c[0x0][0x37c] ;  /* 0x0000df00ff017b82 */ /* 0x000ff00000000800 */
[----:B------:R-:W0:Y:S01]  /*0010*/  LDC.64 R2, c[0x0][0x380] ;  /* 0x0000e000ff027b82 */ /* 0x000e220000000a00 */
[----:B------:R-:W0:Y:S02]  /*0020*/  LDCU.64 UR4, c[0x0][0x358] ;  /* 0x00006b00ff0477ac */ /* 0x000e240008000a00 */
[----:B0-----:R-:W2:Y:S05]  /*0030*/  LDG.E.64 R2, desc[UR4][R2.64] ;  /* 0x0000000402027981 */ /* 0x001eaa000c1e1b00 */
[----:B------:R-:W2:Y:S02]  /*0040*/  LDC.64 R4, c[0x0][0x388] ;  /* 0x0000e200ff047b82 */ /* 0x000ea40000000a00 */
[----:B--2---:R-:W-:Y:S01]  /*0050*/  STG.E.64 desc[UR4][R4.64], R2 ;  /* 0x0000000204007986 */ /* 0x004fe2000c101b04 */
[----:B------:R-:W-:Y:S05]  /*0060*/  EXIT ;  /* 0x000000000000794d */ /* 0x000fea0003800000 */
.L_x_14:
        /* <DEDUP_REMOVED lines=9> */
.L_x_51:


//--------------------- .text._Z11_ADD_V_V_X_iiPdS_S_S_S_S_ --------------------------
	.section	.text._Z11_ADD_V_V_X_iiPdS_S_S_S_S_,"ax",@progbits
	.align	128
        .global         _Z11_ADD_V_V_X_iiPdS_S_S_S_S_
        .type           _Z11_ADD_V_V_X_iiPdS_S_S_S_S_,@function
        .size           _Z11_ADD_V_V_X_iiPdS_S_S_S_S_,(.L_x_48 - _Z11_ADD_V_V_X_iiPdS_S_S_S_S_)
        .other          _Z11_ADD_V_V_X_iiPdS_S_S_S_S_,@"STO_CUDA_ENTRY STV_DEFAULT"
_Z11_ADD_V_V_X_iiPdS_S_S_S_S_:
.text._Z11_ADD_V_V_X_iiPdS_S_S_S_S_:
        /* <DEDUP_REMOVED lines=16> */
[----:B------:R-:W0:Y:S02]  /*0100*/  LDCU.64 UR4, c[0x0][0x358] ;  /* 0x00006b00ff0477ac */ /* 0x000e240008000a00 */
[----:B0-----:R-:W2:Y:S05]  /*0110*/  LDG.E.64 R4, desc[UR4][R4.64] ;  /* 0x0000000404047981 */ /* 0x001eaa000c1e1b00 */
[----:B------:R-:W0:Y:S02]  /*0120*/  LDC.64 R6, c[0x0][0x398] ;  /* 0x0000e600ff067b82 */ /* 0x000e240000000a00 */
[----:B0-----:R-:W3:Y:S01]  /*0130*/  LDG.E.64 R6, desc[UR4][R6.64] ;  /* 0x0000000406067981 */ /* 0x001ee2000c1e1b00 */
[----:B------:R-:W-:Y:S01]  /*0140*/  IMAD.MOV.U32 R2, RZ, RZ, 0x1 ;  /* 0x00000001ff027424 */ /* 0x000fe200078e00ff */
[----:B--2---:R-:W0:Y:S05]  /*0150*/  MUFU.RCP64H R3, R5 ;  /* 0x0000000500037308 */ /* 0x004e2a0000001800 */
[----:B0-----:R-:W-:-:S08]  /*0160*/  DFMA R8, -R4, R2, 1 ;  /* 0x3ff000000408742b */ /* 0x001fd00000000102 */
[----:B------:R-:W-:Y:S01]  /*0170*/  DFMA R8, R8, R8, R8 ;  /* 0x000000080808722b */ /* 0x000fe20000000008 */
[----:B---3--:R-:W-:-:S07]  /*0180*/  FSETP.GEU.AND P1, PT, |R7|, 6.5827683646048100446e-37, PT ;  /* 0x036000000700780b */ /* 0x008fce0003f2e200 */
        /* <DEDUP_REMOVED lines=9> */
[----:B------:R-:W-:Y:S01]  /*0220*/  IMAD.MOV.U32 R8, RZ, RZ, R6 ;  /* 0x000000ffff087224 */ /* 0x000fe200078e0006 */
[----:B------:R-:W-:Y:S01]  /*0230*/  MOV R10, 0x260 ;  /* 0x00000260000a7802 */ /* 0x000fe20000000f00 */
[----:B------:R-:W-:-:S07]  /*0240*/  IMAD.MOV.U32 R11, RZ, RZ, R7 ;  /* 0x000000ffff0b7224 */ /* 0x000fce00078e0007 */
[----:B------:R-:W-:Y:S05]  /*0250*/  CALL.REL.NOINC `($__internal_1_$__cuda_sm20_div_rn_f64_full) ;  /* 0x0000000000987944 */ /* 0x000fea0003c00000 */
.L_x_15:
[----:B------:R-:W0:Y:S08]  /*0260*/  LDC.64 R6, c[0x0][0x388] ;  /* 0x0000e200ff067b82 */ /* 0x000e300000000a00 */
[----:B------:R-:W1:Y:S01]  /*0270*/  LDC.64 R8, c[0x0][0x3a8] ;  /* 0x0000ea00ff087b82 */ /* 0x000e620000000a00 */
[----:B0-----:R-:W-:-:S06]  /*0280*/  IMAD.WIDE R6, R0, 0x8, R6 ;  /* 0x0000000800067825 */ /* 0x001fcc00078e0206 */
[----:B------:R-:W2:Y:S01]  /*0290*/  LDG.E.64 R6, desc[UR4][R6.64] ;  /* 0x0000000406067981 */ /* 0x000ea2000c1e1b00 */
[----:B-1----:R-:W-:-:S05]  /*02a0*/  IMAD.WIDE R8, R0, 0x8, R8 ;  /* 0x0000000800087825 */ /* 0x002fca00078e0208 */
[----:B------:R-:W2:Y:S01]  /*02b0*/  LDG.E.64 R4, desc[UR4][R8.64] ;  /* 0x0000000408047981 */ /* 0x000ea2000c1e1b00 */
[----:B------:R-:W0:Y:S08]  /*02c0*/  LDC.64 R16, c[0x0][0x3a0] ;  /* 0x0000e800ff107b82 */ /* 0x000e300000000a00 */
[----:B------:R-:W1:Y:S01]  /*02d0*/  LDC.64 R10, c[0x0][0x398] ;  /* 0x0000e600ff0a7b82 */ /* 0x000e620000000a00 */
[----:B--2---:R-:W-:-:S07]  /*02e0*/  DFMA R2, R6, R2, R4 ;  /* 0x000000020602722b */ /* 0x004fce0000000004 */
[----:B------:R2:W-:Y:S04]  /*02f0*/  STG.E.64 desc[UR4][R8.64], R2 ;  /* 0x0000000208007986 */ /* 0x0005e8000c101b04 */
[----:B0-----:R-:W3:Y:S04]  /*0300*/  LDG.E.64 R4, desc[UR4][R16.64] ;  /* 0x0000000410047981 */ /* 0x001ee8000c1e1b00 */
[----:B-1----:R-:W2:Y:S01]  /*0310*/  LDG.E.64 R10, desc[UR4][R10.64] ;  /* 0x000000040a0a7981 */ /* 0x002ea2000c1e1b00 */
[----:B------:R-:W-:Y:S01]  /*0320*/  IMAD.MOV.U32 R12, RZ, RZ, 0x1 ;  /* 0x00000001ff0c7424 */ /* 0x000fe200078e00ff */
[----:B---3--:R-:W0:Y:S05]  /*0330*/  MUFU.RCP64H R13, R5 ;  /* 0x00000005000d7308 */ /* 0x008e2a0000001800 */
[----:B0-----:R-:W-:-:S08]  /*0340*/  DFMA R14, -R4, R12, 1 ;  /* 0x3ff00000040e742b */ /* 0x001fd0000000010c */
[----:B------:R-:W-:-:S08]  /*0350*/  DFMA R14, R14, R14, R14 ;  /* 0x0000000e0e0e722b */ /* 0x000fd0000000000e */
[----:B------:R-:W-:-:S08]  /*0360*/  DFMA R14, R12, R14, R12 ;  /* 0x0000000e0c0e722b */ /* 0x000fd0000000000c */
[----:B------:R-:W-:-:S08]  /*0370*/  DFMA R6, -R4, R14, 1 ;  /* 0x3ff000000406742b */ /* 0x000fd0000000010e */
[----:B------:R-:W-:-:S08]  /*0380*/  DFMA R6, R14, R6, R14 ;  /* 0x000000060e06722b */ /* 0x000fd0000000000e */
[----:B--2---:R-:W-:-:S08]  /*0390*/  DMUL R2, R10, R6 ;  /* 0x000000060a027228 */ /* 0x004fd00000000000 */
[----:B------:R-:W-:-:S08]  /*03a0*/  DFMA R8, -R4, R2, R10 ;  /* 0x000000020408722b */ /* 0x000fd0000000010a */
[----:B------:R-:W-:Y:S01]  /*03b0*/  DFMA R2, R6, R8, R2 ;  /* 0x000000080602722b */ /* 0x000fe20000000002 */
[----:B------:R-:W-:-:S09]  /*03c0*/  FSETP.GEU.AND P1, PT, |R11|, 6.5827683646048100446e-37, PT ;  /* 0x036000000b00780b */ /* 0x000fd20003f2e200 */
[----:B------:R-:W-:-:S05]  /*03d0*/  FFMA R6, RZ, R5, R3 ;  /* 0x00000005ff067223 */ /* 0x000fca0000000003 */
[----:B------:R-:W-:-:S13]  /*03e0*/  FSETP.GT.AND P0, PT, |R6|, 1.469367938527859385e-39, PT ;  /* 0x001000000600780b */ /* 0x000fda0003f04200 */
[----:B------:R-:W-:Y:S05]  /*03f0*/  @P0 BRA P1, `(.L_x_16) ;  /* 0x00000000000c0947 */ /* 0x000fea0000800000 */
[----:B------:R-:W-:Y:S01]  /*0400*/  IMAD.MOV.U32 R8, RZ, RZ, R10 ;  /* 0x000000ffff087224 */ /* 0x000fe200078e000a */
[----:B------:R-:W-:-:S07]  /*0410*/  MOV R10, 0x430 ;  /* 0x00000430000a7802 */ /* 0x000fce0000000f00 */
[----:B------:R-:W-:Y:S05]  /*0420*/  CALL.REL.NOINC `($__internal_1_$__cuda_sm20_div_rn_f64_full) ;  /* 0x0000000000247944 */ /* 0x000fea0003c00000 */
.L_x_16:
[----:B------:R-:W0:Y:S08]  /*0430*/  LDC.64 R4, c[0x0][0x390] ;  /* 0x0000e400ff047b82 */ /* 0x000e300000000a00 */
[----:B------:R-:W1:Y:S01]  /*0440*/  LDC.64 R6, c[0x0][0x3b0] ;  /* 0x0000ec00ff067b82 */ /* 0x000e620000000a00 */
[----:B0-----:R-:W-:-:S06]  /*0450*/  IMAD.WIDE R4, R0, 0x8, R4 ;  /* 0x0000000800047825 */ /* 0x001fcc00078e0204 */
[----:B------:R-:W2:Y:S01]  /*0460*/  LDG.E.64 R4, desc[UR4][R4.64] ;  /* 0x0000000404047981 */ /* 0x000ea2000c1e1b00 */
[----:B-1----:R-:W-:-:S05]  /*0470*/  IMAD.WIDE R6, R0, 0x8, R6 ;  /* 0x0000000800067825 */ /* 0x002fca00078e0206 */
[----:B------:R-:W2:Y:S02]  /*0480*/  LDG.E.64 R8, desc[UR4][R6.64] ;  /* 0x0000000406087981 */ /* 0x000ea4000c1e1b00 */
[----:B--2---:R-:W-:-:S07]  /*0490*/  DFMA R8, R4, -R2, R8 ;  /* 0x800000020408722b */ /* 0x004fce0000000008 */
[----:B------:R-:W-:Y:S01]  /*04a0*/  STG.E.64 desc[UR4][R6.64], R8 ;  /* 0x0000000806007986 */ /* 0x000fe2000c101b04 */
[----:B------:R-:W-:Y:S05]  /*04b0*/  EXIT ;  /* 0x000000000000794d */ /* 0x000fea0003800000 */
        .weak           $__internal_1_$__cuda_sm20_div_rn_f64_full
        .type           $__internal_1_$__cuda_sm20_div_rn_f64_full,@function
        .size           $__internal_1_$__cuda_sm20_div_rn_f64_full,(.L_x_48 - $__internal_1_$__cuda_sm20_div_rn_f64_full)
$__internal_1_$__cuda_sm20_div_rn_f64_full:
[C---:B------:R-:W-:Y:S01]  /*04c0*/  FSETP.GEU.AND P0, PT, |R5|.reuse, 1.469367938527859385e-39, PT ;  /* 0x001000000500780b */ /* 0x040fe20003f0e200 */
[----:B------:R-:W-:Y:S01]  /*04d0*/  IMAD.MOV.U32 R12, RZ, RZ, 0x1 ;  /* 0x00000001ff0c7424 */ /* 0x000fe200078e00ff */
[C---:B------:R-:W-:Y:S01]  /*04e0*/  LOP3.LUT R2, R5.reuse, 0x800fffff, RZ, 0xc0, !PT ;  /* 0x800fffff05027812 */ /* 0x040fe200078ec0ff */
[----:B------:R-:W-:Y:S01]  /*04f0*/  IMAD.MOV.U32 R14, RZ, RZ, 0x1ca00000 ;  /* 0x1ca00000ff0e7424 */ /* 0x000fe200078e00ff */
[----:B------:R-:W-:Y:S02]  /*0500*/  LOP3.LUT R20, R5, 0x7ff00000, RZ, 0xc0, !PT ;  /* 0x7ff0000005147812 */ /* 0x000fe400078ec0ff */
[----:B------:R-:W-:Y:S01]  /*0510*/  LOP3.LUT R3, R2, 0x3ff00000, RZ, 0xfc, !PT ;  /* 0x3ff0000002037812 */ /* 0x000fe200078efcff */
[----:B------:R-:W-:-:S06]  /*0520*/  IMAD.MOV.U32 R2, RZ, RZ, R4 ;  /* 0x000000ffff027224 */ /* 0x000fcc00078e0004 */
[----:B------:R-:W-:-:S06]  /*0530*/  @!P0 DMUL R2, R4, 8.98846567431157953865e+307 ;  /* 0x7fe0000004028828 */ /* 0x000fcc0000000000 */
[----:B------:R-:W0:Y:S02]  /*0540*/  MUFU.RCP64H R13, R3 ;  /* 0x00000003000d7308 */ /* 0x000e240000001800 */
[----:B0-----:R-:W-:-:S08]  /*0550*/  DFMA R6, R12, -R2, 1 ;  /* 0x3ff000000c06742b */ /* 0x001fd00000000802 */
[----:B------:R-:W-:-:S08]  /*0560*/  DFMA R6, R6, R6, R6 ;  /* 0x000000060606722b */ /* 0x000fd00000000006 */
[----:B------:R-:W-:Y:S01]  /*0570*/  DFMA R12, R12, R6, R12 ;  /* 0x000000060c0c722b */ /* 0x000fe2000000000c */
[----:B------:R-:W-:Y:S02]  /*0580*/  IMAD.MOV.U32 R7, RZ, RZ, R11 ;  /* 0x000000ffff077224 */ /* 0x000fe400078e000b */
[----:B------:R-:W-:-:S03]  /*0590*/  IMAD.MOV.U32 R6, RZ, RZ, R8 ;  /* 0x000000ffff067224 */ /* 0x000fc600078e0008 */
[----:B------:R-:W-:Y:S02]  /*05a0*/  LOP3.LUT R11, R7, 0x7ff00000, RZ, 0xc0, !PT ;  /* 0x7ff00000070b7812 */ /* 0x000fe400078ec0ff */
[----:B------:R-:W-:Y:S01]  /*05b0*/  DFMA R16, R12, -R2, 1 ;  /* 0x3ff000000c10742b */ /* 0x000fe20000000802 */
[----:B------:R-:W-:Y:S01]  /*05c0*/  IMAD.MOV.U32 R8, RZ, RZ, R6 ;  /* 0x000000ffff087224 */ /* 0x000fe200078e0006 */
[----:B------:R-:W-:Y:S01]  /*05d0*/  ISETP.GE.U32.AND P1, PT, R11, R20, PT ;  /* 0x000000140b00720c */ /* 0x000fe20003f26070 */
[----:B------:R-:W-:-:S03]  /*05e0*/  IMAD.MOV.U32 R21, RZ, RZ, R11 ;  /* 0x000000ffff157224 */ /* 0x000fc600078e000b */
[----:B------:R-:W-:Y:S02]  /*05f0*/  SEL R9, R14, 0x63400000, !P1 ;  /* 0x634000000e097807 */ /* 0x000fe40004800000 */
[----:B------:R-:W-:Y:S01]  /*0600*/  DFMA R12, R12, R16, R12 ;  /* 0x000000100c0c722b */ /* 0x000fe2000000000c */
[----:B------:R-:W-:Y:S02]  /*0610*/  FSETP.GEU.AND P1, PT, |R7|, 1.469367938527859385e-39, PT ;  /* 0x001000000700780b */ /* 0x000fe40003f2e200 */
[----:B------:R-:W-:-:S11]  /*0620*/  LOP3.LUT R9, R9, 0x800fffff, R7, 0xf8, !PT ;  /* 0x800fffff09097812 */ /* 0x000fd600078ef807 */
[----:B------:R-:W-:Y:S05]  /*0630*/  @P1 BRA `(.L_x_17) ;  /* 0x0000000000201947 */ /* 0x000fea0003800000 */
[----:B------:R-:W-:-:S04]  /*0640*/  LOP3.LUT R16, R5, 0x7ff00000, RZ, 0xc0, !PT ;  /* 0x7ff0000005107812 */ /* 0x000fc800078ec0ff */
[----:B------:R-:W-:Y:S01]  /*0650*/  ISETP.GE.U32.AND P1, PT, R11, R16, PT ;  /* 0x000000100b00720c */ /* 0x000fe20003f26070 */
[----:B------:R-:W-:-:S03]  /*0660*/  IMAD.MOV.U32 R16, RZ, RZ, RZ ;  /* 0x000000ffff107224 */ /* 0x000fc600078e00ff */
[----:B------:R-:W-:-:S04]  /*0670*/  SEL R15, R14, 0x63400000, !P1 ;  /* 0x634000000e0f7807 */ /* 0x000fc80004800000 */
[----:B------:R-:W-:-:S04]  /*0680*/  LOP3.LUT R15, R15, 0x80000000, R7, 0xf8, !PT ;  /* 0x800000000f0f7812 */ /* 0x000fc800078ef807 */
[----:B------:R-:W-:-:S06]  /*0690*/  LOP3.LUT R17, R15, 0x100000, RZ, 0xfc, !PT ;  /* 0x001000000f117812 */ /* 0x000fcc00078efcff */
[----:B------:R-:W-:-:S10]  /*06a0*/  DFMA R8, R8, 2, -R16 ;  /* 0x400000000808782b */ /* 0x000fd40000000810 */
[----:B------:R-:W-:-:S07]  /*06b0*/  LOP3.LUT R21, R9, 0x7ff00000, RZ, 0xc0, !PT ;  /* 0x7ff0000009157812 */ /* 0x000fce00078ec0ff */
.L_x_17:
        /* <DEDUP_REMOVED lines=28> */
[----:B------:R-:W-:-:S06]  /*0880*/  IMAD.MOV.U32 R2, RZ, RZ, RZ ;  /* 0x000000ffff027224 */ /* 0x000fcc00078e00ff */
[----:B------:R-:W-:-:S03]  /*0890*/  DFMA R2, R14, -R2, R12 ;  /* 0x800000020e02722b */ /* 0x000fc6000000000c */
[----:B------:R-:W-:-:S03]  /*08a0*/  LOP3.LUT R5, R7, R5, RZ, 0x3c, !PT ;  /* 0x0000000507057212 */ /* 0x000fc600078e3cff */
[----:B------:R-:W-:-:S04]  /*08b0*/  IADD3 R2, PT, PT, -R11, -0x43300000, RZ ;  /* 0xbcd000000b027810 */ /* 0x000fc80007ffe1ff */
[----:B------:R-:W-:-:S04]  /*08c0*/  FSETP.NEU.AND P0, PT, |R3|, R2, PT ;  /* 0x000000020300720b */ /* 0x000fc80003f0d200 */
[----:B------:R-:W-:Y:S02]  /*08d0*/  FSEL R14, R6, R14, !P0 ;  /* 0x0000000e060e7208 */ /* 0x000fe40004000000 */
[----:B------:R-:W-:Y:S01]  /*08e0*/  FSEL R15, R5, R15, !P0 ;  /* 0x0000000f050f7208 */ /* 0x000fe20004000000 */
[----:B------:R-:W-:Y:S06]  /*08f0*/  BRA `(.L_x_19) ;  /* 0x0000000000547947 */ /* 0x000fec0003800000 */
.L_x_18:
        /* <DEDUP_REMOVED lines=16> */
.L_x_21:
[----:B------:R-:W-:Y:S01]  /*0a00*/  LOP3.LUT R15, R5, 0x80000, RZ, 0xfc, !PT ;  /* 0x00080000050f7812 */ /* 0x000fe200078efcff */
[----:B------:R-:W-:Y:S01]  /*0a10*/  IMAD.MOV.U32 R14, RZ, RZ, R4 ;  /* 0x000000ffff0e7224 */ /* 0x000fe200078e0004 */
[----:B------:R-:W-:Y:S06]  /*0a20*/  BRA `(.L_x_19) ;  /* 0x0000000000087947 */ /* 0x000fec0003800000 */
.L_x_20:
[----:B------:R-:W-:Y:S01]  /*0a30*/  LOP3.LUT R15, R7, 0x80000, RZ, 0xfc, !PT ;  /* 0x00080000070f7812 */ /* 0x000fe200078efcff */
[----:B------:R-:W-:-:S07]  /*0a40*/  IMAD.MOV.U32 R14, RZ, RZ, R6 ;  /* 0x000000ffff0e7224 */ /* 0x000fce00078e0006 */
.L_x_19:
[----:B------:R-:W-:Y:S02]  /*0a50*/  IMAD.MOV.U32 R11, RZ, RZ, 0x0 ;  /* 0x00000000ff0b7424 */ /* 0x000fe400078e00ff */
[----:B------:R-:W-:Y:S02]  /*0a60*/  IMAD.MOV.U32 R2, RZ, RZ, R14 ;  /* 0x000000ffff027224 */ /* 0x000fe400078e000e */
[----:B------:R-:W-:Y:S01]  /*0a70*/  IMAD.MOV.U32 R3, RZ, RZ, R15 ;  /* 0x000000ffff037224 */ /* 0x000fe200078e000f */
[----:B------:R-:W-:Y:S06]  /*0a80*/  RET.REL.NODEC R10 `(_Z11_ADD_V_V_X_iiPdS_S_S_S_S_) ;  /* 0xfffffff40a5c7950 */ /* 0x000fec0003c3ffff */
.L_x_22:
        /* <DEDUP_REMOVED lines=15> */
.L_x_48:


//--------------------- .text._Z19_Copy_Local_Global_iiiPdS_ --------------------------
	.section	.text._Z19_Copy_Local_Global_iiiPdS_,"ax",@progbits
	.align	128
        .global         _Z19_Copy_Local_Global_iiiPdS_
        .type           _Z19_Copy_Local_Global_iiiPdS_,@function
        .size           _Z19_Copy_Local_Global_iiiPdS_,(.L_x_53 - _Z19_Copy_Local_Global_iiiPdS_)
        .other          _Z19_Copy_Local_Global_iiiPdS_,@"STO_CUDA_ENTRY STV_DEFAULT"
_Z19_Copy_Local_Global_iiiPdS_:
.text._Z19_Copy_Local_Global_iiiPdS_:
[----:B------:R-:W-:Y:S01]  /*0000*/  LDC R1, c[0x0][0x37c] ;  /* 0x0000df00ff017b82 */ /* 0x000fe20000000800 */
[----:B------:R-:W0:Y:S01]  /*0010*/  S2R R3, SR_TID.Y ;  /* 0x0000000000037919 */ /* 0x000e220000002200 */
[----:B------:R-:W1:Y:S06]  /*0020*/  LDCU UR5, c[0x0][0x360] ;  /* 0x00006c00ff0577ac */ /* 0x000e6c0008000800 */
[----:B------:R-:W0:Y:S01]  /*0030*/  S2UR UR6, SR_CTAID.Y ;  /* 0x00000000000679c3 */ /* 0x000e220000002600 */
[----:B------:R-:W1:Y:S01]  /*0040*/  S2R R7, SR_TID.X ;  /* 0x0000000000077919 */ /* 0x000e620000002100 */
[----:B------:R-:W2:Y:S06]  /*0050*/  LDCU.64 UR8, c[0x0][0x380] ;  /* 0x00007000ff0877ac */ /* 0x000eac0008000a00 */
[----:B------:R-:W0:Y:S08]  /*0060*/  LDC R0, c[0x0][0x364] ;  /* 0x0000d900ff007b82 */ /* 0x000e300000000800 */
[----:B------:R-:W3:Y:S08]  /*0070*/  S2UR UR4, SR_CTAID.X ;  /* 0x00000000000479c3 */ /* 0x000ef00000002500 */
[----:B------:R-:W3:Y:S01]  /*0080*/  LDC R5, c[0x0][0x370] ;  /* 0x0000dc00ff057b82 */ /* 0x000ee20000000800 */
[----:B0-----:R-:W-:-:S04]  /*0090*/  IMAD R0, R0, UR6, R3 ;  /* 0x0000000600007c24 */ /* 0x001fc8000f8e0203 */
[----:B---3--:R-:W-:Y:S01]  /*00a0*/  IMAD R0, R0, R5, UR4 ;  /* 0x0000000400007e24 */ /* 0x008fe2000f8e0205 */
[----:B--2---:R-:W-:-:S03]  /*00b0*/  UIMAD UR4, UR9, UR8, URZ ;  /* 0x00000008090472a4 */ /* 0x004fc6000f8e02ff */
[----:B-1----:R-:W-:-:S05]  /*00c0*/  IMAD R7, R0, UR5, R7 ;  /* 0x0000000500077c24 */ /* 0x002fca000f8e0207 */
[----:B------:R-:W-:-:S13]  /*00d0*/  ISETP.GE.AND P0, PT, R7, UR4, PT ;  /* 0x0000000407007c0c */ /* 0x000fda000bf06270 */
[----:B------:R-:W-:Y:S05]  /*00e0*/  @P0 EXIT ;  /* 0x000000000000094d */ /* 0x000fea0003800000 */
[----:B------:R-:W0:Y:S01]  /*00f0*/  LDC.64 R2, c[0x0][0x390] ;  /* 0x0000e400ff027b82 */ /* 0x000e220000000a00 */
[----:B------:R-:W1:Y:S07]  /*0100*/  LDCU.64 UR4, c[0x0][0x358] ;  /* 0x00006b00ff0477ac */ /* 0x000e6e0008000a00 */
[----:B------:R-:W2:Y:S08]  /*0110*/  LDC R0, c[0x0][0x388] ;  /* 0x0000e200ff007b82 */ /* 0x000eb00000000800 */
[----:B------:R-:W3:Y:S01]  /*0120*/  LDC.64 R4, c[0x0][0x398] ;  /* 0x0000e600ff047b82 */ /* 0x000ee20000000a00 */
[----:B0-----:R-:W-:-:S06]  /*0130*/  IMAD.WIDE R2, R7, 0x8, R2 ;  /* 0x0000000807027825 */ /* 0x001fcc00078e0202 */
[----:B-1----:R-:W4:Y:S01]  /*0140*/  LDG.E.64 R2, desc[UR4][R2.64] ;  /* 0x0000000402027981 */ /* 0x002f22000c1e1b00 */
[----:B--2---:R-:W-:-:S04]  /*0150*/  IMAD R7, R0, UR8, R7 ;  /* 0x0000000800077c24 */ /* 0x004fc8000f8e0207 */
[----:B---3--:R-:W-:-:S05]  /*0160*/  IMAD.WIDE R4, R7, 0x8, R4 ;  /* 0x0000000807047825 */ /* 0x008fca00078e0204 */
[----:B----4-:R-:W-:Y:S01]  /*0170*/  STG.E.64 desc[UR4][R4.64], R2 ;  /* 0x0000000204007986 */ /* 0x010fe2000c101b04 */
[----:B------:R-:W-:Y:S05]  /*0180*/  EXIT ;  /* 0x000000000000794d */ /* 0x000fea0003800000 */
.L_x_23:
        /* <DEDUP_REMOVED lines=15> */
.L_x_53:


//--------------------- .text._Z8_SUM_256PdS_     --------------------------
	.section	.text._Z8_SUM_256PdS_,"ax",@progbits
	.align	128
        .global         _Z8_SUM_256PdS_
        .type           _Z8_SUM_256PdS_,@function
        .size           _Z8_SUM_256PdS_,(.L_x_54 - _Z8_SUM_256PdS_)
        .other          _Z8_SUM_256PdS_,@"STO_CUDA_ENTRY STV_DEFAULT"
_Z8_SUM_256PdS_:
.text._Z8_SUM_256PdS_:
[----:B------:R-:W-:Y:S01]  /*0000*/  LDC R1, c[0x0][0x37c] ;  /* 0x0000df00ff017b82 */ /* 0x000fe20000000800 */
[----:B------:R-:W0:Y:S01]  /*0010*/  S2R R0, SR_TID.Y ;  /* 0x0000000000007919 */ /* 0x000e220000002200 */
[----:B------:R-:W0:Y:S01]  /*0020*/  LDCU UR4, c[0x0][0x360] ;  /* 0x00006c00ff0477ac */ /* 0x000e220008000800 */
[----:B------:R-:W0:Y:S01]  /*0030*/  S2R R3, SR_TID.X ;  /* 0x0000000000037919 */ /* 0x000e220000002100 */
[----:B------:R-:W1:Y:S01]  /*0040*/  LDCU.64 UR6, c[0x0][0x358] ;  /* 0x00006b00ff0677ac */ /* 0x000e620008000a00 */
[----:B0-----:R-:W-:-:S05]  /*0050*/  IMAD R0, R0, UR4, R3 ;  /* 0x0000000400007c24 */ /* 0x001fca000f8e0203 */
[----:B------:R-:W-:-:S13]  /*0060*/  ISETP.GT.U32.AND P0, PT, R0, 0xff, PT ;  /* 0x000000ff0000780c */ /* 0x000fda0003f04070 */
[----:B------:R-:W0:Y:S02]  /*0070*/  @!P0 LDC.64 R4, c[0x0][0x380] ;  /* 0x0000e000ff048b82 */ /* 0x000e240000000a00 */
[----:B0-----:R-:W-:-:S06]  /*0080*/  @!P0 IMAD.WIDE.U32 R4, R0, 0x8, R4 ;  /* 0x0000000800048825 */ /* 0x001fcc00078e0004 */
[----:B-1----:R-:W2:Y:S01]  /*0090*/  @!P0 LDG.E.64 R4, desc[UR6][R4.64] ;  /* 0x0000000604048981 */ /* 0x002ea2000c1e1b00 */
[----:B------:R-:W0:Y:S01]  /*00a0*/  S2UR UR5, SR_CgaCtaId ;  /* 0x00000000000579c3 */ /* 0x000e220000008800 */
[----:B------:R-:W-:Y:S01]  /*00b0*/  UMOV UR4, 0x400 ;  /* 0x0000040000047882 */ /* 0x000fe20000000000 */
[----:B------:R-:W-:Y:S01]  /*00c0*/  ISETP.GT.U32.AND P1, PT, R0, 0x7f, PT ;  /* 0x0000007f0000780c */ /* 0x000fe20003f24070 */
[----:B0-----:R-:W-:-:S06]  /*00d0*/  ULEA UR4, UR5, UR4, 0x18 ;  /* 0x0000000405047291 */ /* 0x001fcc000f8ec0ff */
[----:B------:R-:W-:-:S05]  /*00e0*/  LEA R2, R0, UR4, 0x3 ;  /* 0x0000000400027c11 */ /* 0x000fca000f8e18ff */
[----:B--2---:R-:W-:Y:S01]  /*00f0*/  @!P0 STS.64 [R2], R4 ;  /* 0x0000000402008388 */ /* 0x004fe20000000a00 */
[----:B------:R-:W-:Y:S01]  /*0100*/  BAR.SYNC.DEFER_BLOCKING 0x0 ;  /* 0x0000000000007b1d */ /* 0x000fe20000010000 */
[----:B------:R-:W-:-:S05]  /*0110*/  ISETP.GT.U32.AND P0, PT, R0, 0x3f, PT ;  /* 0x0000003f0000780c */ /* 0x000fca0003f04070 */
[----:B------:R-:W-:Y:S04]  /*0120*/  @!P1 LDS.64 R6, [R2+0x400] ;  /* 0x0004000002069984 */ /* 0x000fe80000000a00 */
[----:B------:R-:W0:Y:S02]  /*0130*/  @!P1 LDS.64 R8, [R2] ;  /* 0x0000000002089984 */ /* 0x000e240000000a00 */
[----:B0-----:R-:W-:-:S07]  /*0140*/  @!P1 DADD R6, R6, R8 ;  /* 0x0000000006069229 */ /* 0x001fce0000000008 */
[----:B------:R-:W-:Y:S01]  /*0150*/  @!P1 STS.64 [R2], R6 ;  /* 0x0000000602009388 */ /* 0x000fe20000000a00 */
        /* <DEDUP_REMOVED lines=31> */
[----:B------:R-:W-:-:S05]  /*0350*/  ISETP.NE.AND P0, PT, R0, RZ, PT ;  /* 0x000000ff0000720c */ /* 0x000fca0003f05270 */
[----:B------:R-:W-:Y:S04]  /*0360*/  @!P1 LDS.64 R6, [R2+0x10] ;  /* 0x0000100002069984 */ /* 0x000fe80000000a00 */
[----:B------:R-:W0:Y:S02]  /*0370*/  @!P1 LDS.64 R10, [R2] ;  /* 0x00000000020a9984 */ /* 0x000e240000000a00 */
[----:B0-----:R-:W-:-:S07]  /*0380*/  @!P1 DADD R6, R6, R10 ;  /* 0x0000000006069229 */ /* 0x001fce000000000a */
[----:B------:R-:W-:Y:S01]  /*0390*/  @!P1 STS.64 [R2], R6 ;  /* 0x0000000602009388 */ /* 0x000fe20000000a00 */
[----:B------:R-:W-:Y:S06]  /*03a0*/  BAR.SYNC.DEFER_BLOCKING 0x0 ;  /* 0x0000000000007b1d */ /* 0x000fec0000010000 */
[----:B------:R-:W0:Y:S02]  /*03b0*/  @!P0 LDS.128 R8, [UR4] ;  /* 0x00000004ff088984 */ /* 0x000e240008000c00 */
[----:B0-----:R-:W-:-:S07]  /*03c0*/  @!P0 DADD R8, R10, R8 ;  /* 0x000000000a088229 */ /* 0x001fce0000000008 */
[----:B------:R0:W-:Y:S01]  /*03d0*/  @!P0 STS.64 [UR4], R8 ;  /* 0x00000008ff008988 */ /* 0x0001e20008000a04 */
[----:B------:R-:W-:Y:S06]  /*03e0*/  BAR.SYNC.DEFER_BLOCKING 0x0 ;  /* 0x0000000000007b1d */ /* 0x000fec0000010000 */
[----:B------:R-:W-:Y:S05]  /*03f0*/  @P0 EXIT ;  /* 0x000000000000094d */ /* 0x000fea0003800000 */
[----:B------:R-:W1:Y:S01]  /*0400*/  LDS.64 R2, [UR4] ;  /* 0x00000004ff027984 */ /* 0x000e620008000a00 */
[----:B------:R-:W1:Y:S03]  /*0410*/  LDC.64 R4, c[0x0][0x388] ;  /* 0x0000e200ff047b82 */ /* 0x000e660000000a00 */
[----:B-1----:R-:W-:Y:S01]  /*0420*/  STG.E.64 desc[UR6][R4.64], R2 ;  /* 0x0000000204007986 */ /* 0x002fe2000c101b06 */
[----:B------:R-:W-:Y:S05]  /*0430*/  EXIT ;  /* 0x000000000000794d */ /* 0x000fea0003800000 */
.L_x_24:
        /* <DEDUP_REMOVED lines=12> */
.L_x_54:


//--------------------- .text._Z8_SUM_128PdS_     --------------------------
	.section	.text._Z8_SUM_128PdS_,"ax",@progbits
	.align	128
        .global         _Z8_SUM_128PdS_
        .type           _Z8_SUM_128PdS_,@function
        .size           _Z8_SUM_128PdS_,(.L_x_55 - _Z8_SUM_128PdS_)
        .other          _Z8_SUM_128PdS_,@"STO_CUDA_ENTRY STV_DEFAULT"
_Z8_SUM_128PdS_:
.text._Z8_SUM_128PdS_:
        /* <DEDUP_REMOVED lines=62> */
.L_x_25:
        /* <DEDUP_REMOVED lines=10> */
.L_x_55:


//--------------------- .text._Z7_SUM_64PdS_      --------------------------
	.section	.text._Z7_SUM_64PdS_,"ax",@progbits
	.align	128
        .global         _Z7_SUM_64PdS_
        .type           _Z7_SUM_64PdS_,@function
        .size           _Z7_SUM_64PdS_,(.L_x_56 - _Z7_SUM_64PdS_)
        .other          _Z7_SUM_64PdS_,@"STO_CUDA_ENTRY STV_DEFAULT"
_Z7_SUM_64PdS_:
.text._Z7_SUM_64PdS_:
        /* <DEDUP_REMOVED lines=53> */
[----:B0-----:R-:W1:Y:S03]  /*0350*/  LDC.64 R4, c[0x0][0x388] ;  /* 0x0000e200ff047b82 */ /* 0x001e660000000a00 */
[----:B-1----:R-:W-:Y:S01]  /*0360*/  STG.E.64 desc[UR6][R4.64], R2 ;  /* 0x0000000204007986 */ /* 0x002fe2000c101b06 */
[----:B------:R-:W-:Y:S05]  /*0370*/  EXIT ;  /* 0x000000000000794d */ /* 0x000fea0003800000 */
.L_x_26:
        /* <DEDUP_REMOVED lines=16> */
.L_x_56:


//--------------------- .text._Z7_SUM_32PdS_      --------------------------
	.section	.text._Z7_SUM_32PdS_,"ax",@progbits
	.align	128
        .global         _Z7_SUM_32PdS_
        .type           _Z7_SUM_32PdS_,@function
        .size           _Z7_SUM_32PdS_,(.L_x_57 - _Z7_SUM_32PdS_)
        .other          _Z7_SUM_32PdS_,@"STO_CUDA_ENTRY STV_DEFAULT"
_Z7_SUM_32PdS_:
.text._Z7_SUM_32PdS_:
        /* <DEDUP_REMOVED lines=50> */
.L_x_27:
        /* <DEDUP_REMOVED lines=14> */
.L_x_57:


//--------------------- .text._Z7_SUM_16PdS_      --------------------------
	.section	.text._Z7_SUM_16PdS_,"ax",@progbits
	.align	128
        .global         _Z7_SUM_16PdS_
        .type           _Z7_SUM_16PdS_,@function
        .size           _Z7_SUM_16PdS_,(.L_x_58 - _Z7_SUM_16PdS_)
        .other          _Z7_SUM_16PdS_,@"STO_CUDA_ENTRY STV_DEFAULT"
_Z7_SUM_16PdS_:
.text._Z7_SUM_16PdS_:
        /* <DEDUP_REMOVED lines=44> */
.L_x_28:
        /* <DEDUP_REMOVED lines=12> */
.L_x_58:


//--------------------- .text._Z8_DOT_V_ViiPdS_S_ --------------------------
	.section	.text._Z8_DOT_V_ViiPdS_S_,"ax",@progbits
	.align	128
        .global         _Z8_DOT_V_ViiPdS_S_
        .type           _Z8_DOT_V_ViiPdS_S_,@function
        .size           _Z8_DOT_V_ViiPdS_S_,(.L_x_59 - _Z8_DOT_V_ViiPdS_S_)
        .other          _Z8_DOT_V_ViiPdS_S_,@"STO_CUDA_ENTRY STV_DEFAULT"
_Z8_DOT_V_ViiPdS_S_:
.text._Z8_DOT_V_ViiPdS_S_:
[----:B------:R-:W-:Y:S01]  /*0000*/  LDC R1, c[0x0][0x37c] ;  /* 0x0000df00ff017b82 */ /* 0x000fe20000000800 */
[----:B------:R-:W0:Y:S07]  /*0010*/  S2R R0, SR_TID.X ;  /* 0x0000000000007919 */ /* 0x000e2e0000002100 */
[----:B------:R-:W1:Y:S01]  /*0020*/  S2UR UR5, SR_CgaCtaId ;  /* 0x00000000000579c3 */ /* 0x000e620000008800 */
[----:B------:R-:W2:Y:S01]  /*0030*/  LDCU.64 UR6, c[0x0][0x380] ;  /* 0x00007000ff0677ac */ /* 0x000ea20008000a00 */
[----:B------:R-:W-:Y:S01]  /*0040*/  BSSY.RECONVERGENT B0, `(.L_x_29) ;  /* 0x0000059000007945 */ /* 0x000fe20003800200 */
[----:B------:R-:W3:Y:S01]  /*0050*/  S2R R21, SR_CTAID.X ;  /* 0x0000000000157919 */ /* 0x000ee20000002500 */
[----:B------:R-:W4:Y:S04]  /*0060*/  LDCU UR8, c[0x0][0x360] ;  /* 0x00006c00ff0877ac */ /* 0x000f280008000800 */
[----:B------:R-:W4:Y:S01]  /*0070*/  LDC R20, c[0x0][0x370] ;  /* 0x0000dc00ff147b82 */ /* 0x000f220000000800 */
[----:B------:R-:W-:-:S02]  /*0080*/  UMOV UR4, 0x400 ;  /* 0x0000040000047882 */ /* 0x000fc40000000000 */
[----:B-1----:R-:W-:Y:S02]  /*0090*/  ULEA UR4, UR5, UR4, 0x18 ;  /* 0x0000000405047291 */ /* 0x002fe4000f8ec0ff */
[----:B--2---:R-:W-:Y:S01]  /*00a0*/  UIMAD UR5, UR7, UR6, URZ ;  /* 0x00000006070572a4 */ /* 0x004fe2000f8e02ff */
[----:B------:R-:W1:Y:S03]  /*00b0*/  LDCU.64 UR6, c[0x0][0x358] ;  /* 0x00006b00ff0677ac */ /* 0x000e660008000a00 */
[----:B0-----:R-:W-:Y:S01]  /*00c0*/  LEA R23, R0, UR4, 0x3 ;  /* 0x0000000400177c11 */ /* 0x001fe2000f8e18ff */
[----:B----4-:R-:W-:Y:S02]  /*00d0*/  IMAD R20, R20, UR8, RZ ;  /* 0x0000000814147c24 */ /* 0x010fe4000f8e02ff */
[----:B---3--:R-:W-:Y:S02]  /*00e0*/  IMAD R25, R21, UR8, R0 ;  /* 0x0000000815197c24 */ /* 0x008fe4000f8e0200 */
[----:B------:R0:W-:Y:S03]  /*00f0*/  STS.64 [R23], RZ ;  /* 0x000000ff17007388 */ /* 0x0001e60000000a00 */
[----:B------:R-:W-:-:S13]  /*0100*/  ISETP.GE.AND P0, PT, R25, UR5, PT ;  /* 0x0000000519007c0c */ /* 0x000fda000bf06270 */
[----:B01----:R-:W-:Y:S05]  /*0110*/  @P0 BRA `(.L_x_30) ;  /* 0x00000004002c0947 */ /* 0x003fea0003800000 */
[----:B------:R-:W0:Y:S01]  /*0120*/  I2F.U32.RP R7, R20 ;  /* 0x0000001400077306 */ /* 0x000e220000209000 */
[C---:B------:R-:W-:Y:S01]  /*0130*/  IMAD.IADD R4, R20.reuse, 0x1, R25 ;  /* 0x0000000114047824 */ /* 0x040fe200078e0219 */
[----:B------:R-:W-:Y:S01]  /*0140*/  ISETP.NE.U32.AND P2, PT, R20, RZ, PT ;  /* 0x000000ff1400720c */ /* 0x000fe20003f45070 */
[----:B------:R-:W-:Y:S01]  /*0150*/  IMAD.MOV R9, RZ, RZ, -R20 ;  /* 0x000000ffff097224 */ /* 0x000fe200078e0a14 */
[----:B------:R-:W-:Y:S02]  /*0160*/  BSSY.RECONVERGENT B1, `(.L_x_31) ;  /* 0x0000029000017945 */ /* 0x000fe40003800200 */
[C---:B------:R-:W-:Y:S02]  /*0170*/  ISETP.GE.AND P0, PT, R4.reuse, UR5, PT ;  /* 0x0000000504007c0c */ /* 0x040fe4000bf06270 */
[----:B------:R-:W-:Y:S02]  /*0180*/  VIMNMX R5, PT, PT, R4, UR5, !PT ;  /* 0x0000000504057c48 */ /* 0x000fe4000ffe0100 */
[----:B------:R-:W-:-:S04]  /*0190*/  SEL R6, RZ, 0x1, P0 ;  /* 0x00000001ff067807 */ /* 0x000fc80000000000 */
[----:B------:R-:W-:Y:S01]  /*01a0*/  IADD3 R5, PT, PT, R5, -R4, -R6 ;  /* 0x8000000405057210 */ /* 0x000fe20007ffe806 */
[----:B0-----:R-:W0:Y:S02]  /*01b0*/  MUFU.RCP R7, R7 ;  /* 0x0000000700077308 */ /* 0x001e240000001000 */
[----:B0-----:R-:W-:-:S06]  /*01c0*/  VIADD R2, R7, 0xffffffe ;  /* 0x0ffffffe07027836 */ /* 0x001fcc0000000000 */
[----:B------:R0:W1:Y:S02]  /*01d0*/  F2I.FTZ.U32.TRUNC.NTZ R3, R2 ;  /* 0x0000000200037305 */ /* 0x000064000021f000 */
[----:B0-----:R-:W-:Y:S02]  /*01e0*/  IMAD.MOV.U32 R2, RZ, RZ, RZ ;  /* 0x000000ffff027224 */ /* 0x001fe400078e00ff */
[----:B-1----:R-:W-:-:S04]  /*01f0*/  IMAD R9, R9, R3, RZ ;  /* 0x0000000309097224 */ /* 0x002fc800078e02ff */
[----:B------:R-:W-:-:S06]  /*0200*/  IMAD.HI.U32 R8, R3, R9, R2 ;  /* 0x0000000903087227 */ /* 0x000fcc00078e0002 */
[----:B------:R-:W-:-:S05]  /*0210*/  IMAD.HI.U32 R3, R8, R5, RZ ;  /* 0x0000000508037227 */ /* 0x000fca00078e00ff */
[----:B------:R-:W-:-:S05]  /*0220*/  IADD3 R2, PT, PT, -R3, RZ, RZ ;  /* 0x000000ff03027210 */ /* 0x000fca0007ffe1ff */
[----:B------:R-:W-:-:S05]  /*0230*/  IMAD R5, R20, R2, R5 ;  /* 0x0000000214057224 */ /* 0x000fca00078e0205 */
[----:B------:R-:W-:-:S13]  /*0240*/  ISETP.GE.U32.AND P0, PT, R5, R20, PT ;  /* 0x000000140500720c */ /* 0x000fda0003f06070 */
[----:B------:R-:W-:Y:S02]  /*0250*/  @P0 IMAD.IADD R5, R5, 0x1, -R20 ;  /* 0x0000000105050824 */ /* 0x000fe400078e0a14 */
[----:B------:R-:W-:-:S03]  /*0260*/  @P0 VIADD R3, R3, 0x1 ;  /* 0x0000000103030836 */ /* 0x000fc60000000000 */
[----:B------:R-:W-:-:S13]  /*0270*/  ISETP.GE.U32.AND P1, PT, R5, R20, PT ;  /* 0x000000140500720c */ /* 0x000fda0003f26070 */
[----:B------:R-:W-:Y:S01]  /*0280*/  @P1 VIADD R3, R3, 0x1 ;  /* 0x0000000103031836 */ /* 0x000fe20000000000 */
[----:B------:R-:W-:-:S04]  /*0290*/  @!P2 LOP3.LUT R3, RZ, R20, RZ, 0x33, !PT ;  /* 0x00000014ff03a212 */ /* 0x000fc800078e33ff */
[----:B------:R-:W-:-:S04]  /*02a0*/  IADD3 R8, PT, PT, R6, R3, RZ ;  /* 0x0000000306087210 */ /* 0x000fc80007ffe0ff */
[C---:B------:R-:W-:Y:S02]  /*02b0*/  LOP3.LUT R2, R8.reuse, 0x3, RZ, 0xc0, !PT ;  /* 0x0000000308027812 */ /* 0x040fe400078ec0ff */
[----:B------:R-:W-:Y:S02]  /*02c0*/  ISETP.GE.U32.AND P1, PT, R8, 0x3, PT ;  /* 0x000000030800780c */ /* 0x000fe40003f26070 */
[----:B------:R-:W-:Y:S02]  /*02d0*/  ISETP.NE.AND P0, PT, R2, 0x3, PT ;  /* 0x000000030200780c */ /* 0x000fe40003f05270 */
[----:B------:R-:W-:-:S11]  /*02e0*/  CS2R R2, SRZ ;  /* 0x0000000000027805 */ /* 0x000fd6000001ff00 */
[----:B------:R-:W-:Y:S05]  /*02f0*/  @!P0 BRA `(.L_x_32) ;  /* 0x00000000003c8947 */ /* 0x000fea0003800000 */
[----:B------:R-:W0:Y:S01]  /*0300*/  LDC.64 R6, c[0x0][0x390] ;  /* 0x0000e400ff067b82 */ /* 0x000e220000000a00 */
[----:B------:R-:W-:-:S05]  /*0310*/  VIADD R2, R8, 0x1 ;  /* 0x0000000108027836 */ /* 0x000fca0000000000 */
[----:B------:R-:W-:Y:S02]  /*0320*/  LOP3.LUT R8, R2, 0x3, RZ, 0xc0, !PT ;  /* 0x0000000302087812 */ /* 0x000fe400078ec0ff */
[----:B------:R-:W-:Y:S01]  /*0330*/  CS2R R2, SRZ ;  /* 0x0000000000027805 */ /* 0x000fe2000001ff00 */
[----:B------:R-:W1:Y:S02]  /*0340*/  LDC.64 R4, c[0x0][0x388] ;  /* 0x0000e200ff047b82 */ /* 0x000e640000000a00 */
[----:B------:R-:W-:-:S07]  /*0350*/  IMAD.MOV R12, RZ, RZ, -R8 ;  /* 0x000000ffff0c7224 */ /* 0x000fce00078e0a08 */
.L_x_33:
[----:B0-----:R-:W-:-:S04]  /*0360*/  IMAD.WIDE R8, R25, 0x8, R6 ;  /* 0x0000000819087825 */ /* 0x001fc800078e0206 */
[----:B-1----:R-:W-:Y:S02]  /*0370*/  IMAD.WIDE R10, R25, 0x8, R4 ;  /* 0x00000008190a7825 */ /* 0x002fe400078e0204 */
[----:B------:R-:W2:Y:S04]  /*0380*/  LDG.E.64 R8, desc[UR6][R8.64] ;  /* 0x0000000608087981 */ /* 0x000ea8000c1e1b00 */
[----:B------:R-:W2:Y:S01]  /*0390*/  LDG.E.64 R10, desc[UR6][R10.64] ;  /* 0x000000060a0a7981 */ /* 0x000ea2000c1e1b00 */
[----:B------:R-:W-:Y:S01]  /*03a0*/  VIADD R12, R12, 0x1 ;  /* 0x000000010c0c7836 */ /* 0x000fe20000000000 */
[----:B------:R-:W-:-:S04]  /*03b0*/  IADD3 R25, PT, PT, R20, R25, RZ ;  /* 0x0000001914197210 */ /* 0x000fc80007ffe0ff */
[----:B------:R-:W-:Y:S01]  /*03c0*/  ISETP.NE.AND P0, PT, R12, RZ, PT ;  /* 0x000000ff0c00720c */ /* 0x000fe20003f05270 */
[----:B--2---:R-:W-:-:S12]  /*03d0*/  DFMA R2, R10, R8, R2 ;  /* 0x000000080a02722b */ /* 0x004fd80000000002 */
[----:B------:R-:W-:Y:S05]  /*03e0*/  @P0 BRA `(.L_x_33) ;  /* 0xfffffffc00dc0947 */ /* 0x000fea000383ffff */
.L_x_32:
[----:B------:R-:W-:Y:S05]  /*03f0*/  BSYNC.RECONVERGENT B1 ;  /* 0x0000000000017941 */ /* 0x000fea0003800200 */
.L_x_31:
[----:B------:R-:W-:Y:S04]  /*0400*/  BSSY.RECONVERGENT B1, `(.L_x_34) ;  /* 0x000001b000017945 */ /* 0x000fe80003800200 */
[----:B------:R-:W-:Y:S05]  /*0410*/  @!P1 BRA `(.L_x_35) ;  /* 0x0000000000649947 */ /* 0x000fea0003800000 */
.L_x_36:
[----:B------:R-:W0:Y:S08]  /*0420*/  LDC.64 R4, c[0x0][0x388] ;  /* 0x0000e200ff047b82 */ /* 0x000e300000000a00 */
[----:B------:R-:W1:Y:S01]  /*0430*/  LDC.64 R6, c[0x0][0x390] ;  /* 0x0000e400ff067b82 */ /* 0x000e620000000a00 */
[----:B0-----:R-:W-:-:S05]  /*0440*/  IMAD.WIDE R16, R25, 0x8, R4 ;  /* 0x0000000819107825 */ /* 0x001fca00078e0204 */
[----:B------:R-:W2:Y:S01]  /*0450*/  LDG.E.64 R4, desc[UR6][R16.64] ;  /* 0x0000000610047981 */ /* 0x000ea2000c1e1b00 */
[----:B-1----:R-:W-:-:S05]  /*0460*/  IMAD.WIDE R8, R25, 0x8, R6 ;  /* 0x0000000819087825 */ /* 0x002fca00078e0206 */
[----:B------:R-:W2:Y:S01]  /*0470*/  LDG.E.64 R6, desc[UR6][R8.64] ;  /* 0x0000000608067981 */ /* 0x000ea2000c1e1b00 */
[----:B------:R-:W-:-:S04]  /*0480*/  IMAD.WIDE R28, R20, 0x8, R16 ;  /* 0x00000008141c7825 */ /* 0x000fc800078e0210 */
[C---:B------:R-:W-:Y:S02]  /*0490*/  IMAD.WIDE R26, R20.reuse, 0x8, R8 ;  /* 0x00000008141a7825 */ /* 0x040fe400078e0208 */
[----:B------:R0:W3:Y:S04]  /*04a0*/  LDG.E.64 R8, desc[UR6][R28.64] ;  /* 0x000000061c087981 */ /* 0x0000e8000c1e1b00 */
[----:B------:R1:W3:Y:S01]  /*04b0*/  LDG.E.64 R10, desc[UR6][R26.64] ;  /* 0x000000061a0a7981 */ /* 0x0002e2000c1e1b00 */
[----:B0-----:R-:W-:-:S04]  /*04c0*/  IMAD.WIDE R28, R20, 0x8, R28 ;  /* 0x00000008141c7825 */ /* 0x001fc800078e021c */
[C---:B-1----:R-:W-:Y:S01]  /*04d0*/  IMAD.WIDE R26, R20.reuse, 0x8, R26 ;  /* 0x00000008141a7825 */ /* 0x042fe200078e021a */
[----:B------:R-:W4:Y:S04]  /*04e0*/  LDG.E.64 R12, desc[UR6][R28.64] ;  /* 0x000000061c0c7981 */ /* 0x000f28000c1e1b00 */
[----:B------:R-:W4:Y:S01]  /*04f0*/  LDG.E.64 R14, desc[UR6][R26.64] ;  /* 0x000000061a0e7981 */ /* 0x000f22000c1e1b00 */
[----:B------:R-:W-:-:S04]  /*0500*/  IMAD.WIDE R18, R20, 0x8, R28 ;  /* 0x0000000814127825 */ /* 0x000fc800078e021c */
[C---:B------:R-:W-:Y:S02]  /*0510*/  IMAD.WIDE R16, R20.reuse, 0x8, R26 ;  /* 0x0000000814107825 */ /* 0x040fe400078e021a */
[----:B------:R-:W5:Y:S04]  /*0520*/  LDG.E.64 R18, desc[UR6][R18.64] ;  /* 0x0000000612127981 */ /* 0x000f68000c1e1b00 */
[----:B------:R-:W5:Y:S01]  /*0530*/  LDG.E.64 R16, desc[UR6][R16.64] ;  /* 0x0000000610107981 */ /* 0x000f62000c1e1b00 */
[----:B------:R-:W-:-:S05]  /*0540*/  IMAD R25, R20, 0x4, R25 ;  /* 0x0000000414197824 */ /* 0x000fca00078e0219 */
[----:B------:R-:W-:Y:S01]  /*0550*/  ISETP.GE.AND P0, PT, R25, UR5, PT ;  /* 0x0000000519007c0c */ /* 0x000fe2000bf06270 */
[----:B--2---:R-:W-:-:S08]  /*0560*/  DFMA R4, R4, R6, R2 ;  /* 0x000000060404722b */ /* 0x004fd00000000002 */
[----:B---3--:R-:W-:-:S08]  /*0570*/  DFMA R4, R8, R10, R4 ;  /* 0x0000000a0804722b */ /* 0x008fd00000000004 */
[----:B----4-:R-:W-:-:S08]  /*0580*/  DFMA R4, R12, R14, R4 ;  /* 0x0000000e0c04722b */ /* 0x010fd00000000004 */
[----:B-----5:R-:W-:Y:S01]  /*0590*/  DFMA R2, R18, R16, R4 ;  /* 0x000000101202722b */ /* 0x020fe20000000004 */
[----:B------:R-:W-:Y:S10]  /*05a0*/  @!P0 BRA `(.L_x_36) ;  /* 0xfffffffc009c8947 */ /* 0x000ff4000383ffff */
.L_x_35:
[----:B------:R-:W-:Y:S05]  /*05b0*/  BSYNC.RECONVERGENT B1 ;  /* 0x0000000000017941 */ /* 0x000fea0003800200 */
.L_x_34:
[----:B------:R0:W-:Y:S02]  /*05c0*/  STS.64 [R23], R2 ;  /* 0x0000000217007388 */ /* 0x0001e40000000a00 */
.L_x_30:
[----:B------:R-:W-:Y:S05]  /*05d0*/  BSYNC.RECONVERGENT B0 ;  /* 0x0000000000007941 */ /* 0x000fea0003800200 */
.L_x_29:
[----:B------:R-:W-:Y:S01]  /*05e0*/  BAR.SYNC.DEFER_BLOCKING 0x0 ;  /* 0x0000000000007b1d */ /* 0x000fe20000010000 */
[C---:B------:R-:W-:Y:S02]  /*05f0*/  ISETP.GT.U32.AND P0, PT, R0.reuse, 0x1ff, PT ;  /* 0x000001ff0000780c */ /* 0x040fe40003f04070 */
[----:B------:R-:W-:-:S11]  /*0600*/  ISETP.GT.U32.AND P1, PT, R0, 0xff, PT ;  /* 0x000000ff0000780c */ /* 0x000fd60003f24070 */
[----:B0-----:R-:W-:Y:S04]  /*0610*/  @!P0 LDS.64 R2, [R23+0x1000] ;  /* 0x0010000017028984 */ /* 0x001fe80000000a00 */
        /* <DEDUP_REMOVED lines=57> */
[----:B0-----:R-:W0:Y:S01]  /*09b0*/  LDS.64 R2, [UR4] ;  /* 0x00000004ff027984 */ /* 0x001e220008000a00 */
[----:B------:R-:W1:Y:S02]  /*09c0*/  LDC.64 R4, c[0x0][0x398] ;  /* 0x0000e600ff047b82 */ /* 0x000e640000000a00 */
[----:B-1----:R-:W-:-:S05]  /*09d0*/  IMAD.WIDE.U32 R4, R21, 0x8, R4 ;  /* 0x0000000815047825 */ /* 0x002fca00078e0004 */
[----:B0-----:R-:W-:Y:S01]  /*09e0*/  STG.E.64 desc[UR6][R4.64], R2 ;  /* 0x0000000204007986 */ /* 0x001fe2000c101b06 */
[----:B------:R-:W-:Y:S05]  /*09f0*/  EXIT ;  /* 0x000000000000794d */ /* 0x000fea0003800000 */
.L_x_37:
        /* <DEDUP_REMOVED lines=16> */
.L_x_59:


//--------------------- .text._Z9_SET_ZEROPd      --------------------------
	.section	.text._Z9_SET_ZEROPd,"ax",@progbits
	.align	128
        .global         _Z9_SET_ZEROPd
        .type           _Z9_SET_ZEROPd,@function
        .size           _Z9_SET_ZEROPd,(.L_x_60 - _Z9_SET_ZEROPd)
        .other          _Z9_SET_ZEROPd,@"STO_CUDA_ENTRY STV_DEFAULT"
_Z9_SET_ZEROPd:
.text._Z9_SET_ZEROPd:
[----:B------:R-:W-:Y:S08]  /*0000*/  LDC R1, c[0x0][0x37c] ;  /* 0x0000df00ff017b82 */ /* 0x000ff00000000800 */
[----:B------:R-:W0:Y:S01]  /*0010*/  LDC.64 R2, c[0x0][0x380] ;  /* 0x0000e000ff027b82 */ /* 0x000e220000000a00 */
[----:B------:R-:W0:Y:S02]  /*0020*/  LDCU.64 UR4, c[0x0][0x358] ;  /* 0x00006b00ff0477ac */ /* 0x000e240008000a00 */
[----:B0-----:R-:W-:Y:S01]  /*0030*/  STG.E.64 desc[UR4][R2.64], RZ ;  /* 0x000000ff02007986 */ /* 0x001fe2000c101b04 */
[----:B------:R-:W-:Y:S05]  /*0040*/  EXIT ;  /* 0x000000000000794d */ /* 0x000fea0003800000 */
.L_x_38:
        /* <DEDUP_REMOVED lines=11> */
.L_x_60:


//--------------------- .text._Z9_MULT_M_ViiiPdS_S_ --------------------------
	.section	.text._Z9_MULT_M_ViiiPdS_S_,"ax",@progbits
	.align	128
        .global         _Z9_MULT_M_ViiiPdS_S_
        .type           _Z9_MULT_M_ViiiPdS_S_,@function
        .size           _Z9_MULT_M_ViiiPdS_S_,(.L_x_61 - _Z9_MULT_M_ViiiPdS_S_)
        .other          _Z9_MULT_M_ViiiPdS_S_,@"STO_CUDA_ENTRY STV_DEFAULT"
_Z9_MULT_M_ViiiPdS_S_:
.text._Z9_MULT_M_ViiiPdS_S_:
        /* <DEDUP_REMOVED lines=16> */
[----:B------:R-:W1:Y:S07]  /*0100*/  LDCU.64 UR4, c[0x0][0x358] ;  /* 0x00006b00ff0477ac */ /* 0x000e6e0008000a00 */
[----:B------:R-:W2:Y:S08]  /*0110*/  LDC.64 R4, c[0x0][0x398] ;  /* 0x0000e600ff047b82 */ /* 0x000eb00000000a00 */
[----:B------:R-:W3:Y:S01]  /*0120*/  LDC.64 R8, c[0x0][0x3a0] ;  /* 0x0000e800ff087b82 */ /* 0x000ee20000000a00 */
[----:B0-----:R-:W-:-:S06]  /*0130*/  IMAD.WIDE R2, R11, 0x8, R2 ;  /* 0x000000080b027825 */ /* 0x001fcc00078e0202 */
[----:B-1----:R-:W4:Y:S01]  /*0140*/  LDG.E.64 R2, desc[UR4][R2.64] ;  /* 0x0000000402027981 */ /* 0x002f22000c1e1b00 */
[----:B--2---:R-:W-:-:S06]  /*0150*/  IMAD.WIDE R4, R11, 0x8, R4 ;  /* 0x000000080b047825 */ /* 0x004fcc00078e0204 */
[----:B------:R-:W4:Y:S01]  /*0160*/  LDG.E.64 R4, desc[UR4][R4.64] ;  /* 0x0000000404047981 */ /* 0x000f22000c1e1b00 */
[----:B---3--:R-:W-:Y:S01]  /*0170*/  IMAD.WIDE R8, R11, 0x8, R8 ;  /* 0x000000080b087825 */ /* 0x008fe200078e0208 */
[----:B----4-:R-:W-:-:S07]  /*0180*/  DMUL R6, R2, R4 ;  /* 0x0000000402067228 */ /* 0x010fce0000000000 */
[----:B------:R-:W-:Y:S01]  /*0190*/  STG.E.64 desc[UR4][R8.64], R6 ;  /* 0x0000000608007986 */ /* 0x000fe2000c101b04 */
[----:B------:R-:W-:Y:S05]  /*01a0*/  EXIT ;  /* 0x000000000000794d */ /* 0x000fea0003800000 */
.L_x_39:
        /* <DEDUP_REMOVED lines=13> */
.L_x_61:


//--------------------- .text._Z9_SUBT_V_ViiiPdS_ --------------------------
	.section	.text._Z9_SUBT_V_ViiiPdS_,"ax",@progbits
	.align	128
        .global         _Z9_SUBT_V_ViiiPdS_
        .type           _Z9_SUBT_V_ViiiPdS_,@function
        .size           _Z9_SUBT_V_ViiiPdS_,(.L_x_62 - _Z9_SUBT_V_ViiiPdS_)
        .other          _Z9_SUBT_V_ViiiPdS_,@"STO_CUDA_ENTRY STV_DEFAULT"
_Z9_SUBT_V_ViiiPdS_:
.text._Z9_SUBT_V_ViiiPdS_:
        /* <DEDUP_REMOVED lines=17> */
[----:B------:R-:W2:Y:S01]  /*0110*/  LDC.64 R4, c[0x0][0x398] ;  /* 0x0000e600ff047b82 */ /* 0x000ea20000000a00 */
[----:B0-----:R-:W-:-:S06]  /*0120*/  IMAD.WIDE R2, R7, 0x8, R2 ;  /* 0x0000000807027825 */ /* 0x001fcc00078e0202 */
[----:B-1----:R-:W3:Y:S01]  /*0130*/  LDG.E.64 R2, desc[UR4][R2.64] ;  /* 0x0000000402027981 */ /* 0x002ee2000c1e1b00 */
[----:B--2---:R-:W-:-:S05]  /*0140*/  IMAD.WIDE R4, R7, 0x8, R4 ;  /* 0x0000000807047825 */ /* 0x004fca00078e0204 */
[----:B---3--:R-:W-:Y:S01]  /*0150*/  STG.E.64 desc[UR4][R4.64], R2 ;  /* 0x0000000204007986 */ /* 0x008fe2000c101b04 */
[----:B------:R-:W-:Y:S05]  /*0160*/  EXIT ;  /* 0x000000000000794d */ /* 0x000fea0003800000 */
.L_x_40:
        /* <DEDUP_REMOVED lines=9> */
.L_x_62:


//--------------------- .text._Z8_CLEAN_ViiPd     --------------------------
	.section	.text._Z8_CLEAN_ViiPd,"ax",@progbits
	.align	128
        .global         _Z8_CLEAN_ViiPd
        .type           _Z8_CLEAN_ViiPd,@function
        .size           _Z8_CLEAN_ViiPd,(.L_x_63 - _Z8_CLEAN_ViiPd)
        .other          _Z8_CLEAN_ViiPd,@"STO_CUDA_ENTRY STV_DEFAULT"
_Z8_CLEAN_ViiPd:
.text._Z8_CLEAN_ViiPd:
        /* <DEDUP_REMOVED lines=16> */
[----:B------:R-:W1:Y:S01]  /*0100*/  LDCU.64 UR4, c[0x0][0x358] ;  /* 0x00006b00ff0477ac */ /* 0x000e620008000a00 */
[----:B0-----:R-:W-:-:S05]  /*0110*/  IMAD.WIDE R2, R5, 0x8, R2 ;  /* 0x0000000805027825 */ /* 0x001fca00078e0202 */
[----:B-1----:R-:W-:Y:S01]  /*0120*/  STG.E.64 desc[UR4][R2.64], RZ ;  /* 0x000000ff02007986 */ /* 0x002fe2000c101b04 */
[----:B------:R-:W-:Y:S05]  /*0130*/  EXIT ;  /* 0x000000000000794d */ /* 0x000fea0003800000 */
.L_x_41:
        /* <DEDUP_REMOVED lines=12> */
.L_x_63:


//--------------------- .text._Z9_FILL_K_MiiiiiPdS_S_S_ --------------------------
	.section	.text._Z9_FILL_K_MiiiiiPdS_S_S_,"ax",@progbits
	.align	128
        .global         _Z9_FILL_K_MiiiiiPdS_S_S_
        .type           _Z9_FILL_K_MiiiiiPdS_S_S_,@function
        .size           _Z9_FILL_K_MiiiiiPdS_S_S_,(.L_x_64 - _Z9_FILL_K_MiiiiiPdS_S_S_)
        .other          _Z9_FILL_K_MiiiiiPdS_S_S_,@"STO_CUDA_ENTRY STV_DEFAULT"
_Z9_FILL_K_MiiiiiPdS_S_S_:
.text._Z9_FILL_K_MiiiiiPdS_S_S_:
[----:B------:R-:W-:Y:S01]  /*0000*/  LDC R1, c[0x0][0x37c] ;  /* 0x0000df00ff017b82 */ /* 0x000fe20000000800 */
[----:B------:R-:W0:Y:S01]  /*0010*/  S2R R3, SR_TID.Y ;  /* 0x0000000000037919 */ /* 0x000e220000002200 */
[----:B------:R-:W1:Y:S06]  /*0020*/  LDCU UR5, c[0x0][0x360] ;  /* 0x00006c00ff0577ac */ /* 0x000e6c0008000800 */
[----:B------:R-:W0:Y:S01]  /*0030*/  S2UR UR6, SR_CTAID.Y ;  /* 0x00000000000679c3 */ /* 0x000e220000002600 */
[----:B------:R-:W2:Y:S01]  /*0040*/  S2R R7, SR_TID.X ;  /* 0x0000000000077919 */ /* 0x000ea20000002100 */
[----:B------:R-:W3:Y:S06]  /*0050*/  LDCU UR14, c[0x0][0x388] ;  /* 0x00007100ff0e77ac */ /* 0x000eec0008000800 */
        /* <DEDUP_REMOVED lines=12> */
[----:B------:R-:W1:Y:S01]  /*0120*/  LDCU.64 UR12, c[0x0][0x358] ;  /* 0x00006b00ff0c77ac */ /* 0x000e620008000a00 */
[----:B0-----:R-:W-:-:S09]  /*0130*/  UISETP.GE.AND UP0, UPT, UR4, 0x1, UPT ;  /* 0x000000010400788c */ /* 0x001fd2000bf06270 */
[----:B-1----:R-:W-:Y:S05]  /*0140*/  BRA.U !UP0, `(.L_x_42) ;  /* 0x0000000908987547 */ /* 0x002fea000b800000 */
[----:B------:R-:W0:Y:S01]  /*0150*/  LDCU UR5, c[0x0][0x38c] ;  /* 0x00007180ff0577ac */ /* 0x000e220008000800 */
[----:B------:R-:W-:Y:S01]  /*0160*/  HFMA2 R5, -RZ, RZ, 0, 0 ;  /* 0x00000000ff057431 */ /* 0x000fe200000001ff */
[----:B------:R-:W-:Y:S01]  /*0170*/  UISETP.GE.U32.AND UP0, UPT, UR4, 0x8, UPT ;  /* 0x000000080400788c */ /* 0x000fe2000bf06070 */
[----:B0-----:R-:W-:-:S08]  /*0180*/  IMAD R2, R0, UR5, R3 ;  /* 0x0000000500027c24 */ /* 0x001fd0000f8e0203 */
[----:B------:R-:W-:Y:S05]  /*0190*/  BRA.U !UP0, `(.L_x_43) ;  /* 0x0000000508647547 */ /* 0x000fea000b800000 */
[----:B------:R-:W0:Y:S01]  /*01a0*/  LDCU UR15, c[0x0][0x384] ;  /* 0x00007080ff0f77ac */ /* 0x000e220008000800 */
[CC--:B------:R-:W-:Y:S01]  /*01b0*/  LEA R6, R4.reuse, R7.reuse, 0x1 ;  /* 0x0000000704067211 */ /* 0x0c0fe200078e08ff */
[C-C-:B------:R-:W-:Y:S01]  /*01c0*/  IMAD R8, R4.reuse, 0x3, R7.reuse ;  /* 0x0000000304087824 */ /* 0x140fe200078e0207 */
[CC--:B------:R-:W-:Y:S01]  /*01d0*/  LEA R10, R4.reuse, R7.reuse, 0x2 ;  /* 0x00000007040a7211 */ /* 0x0c0fe200078e10ff */
[C-C-:B------:R-:W-:Y:S01]  /*01e0*/  IMAD R14, R4.reuse, 0x5, R7.reuse ;  /* 0x00000005040e7824 */ /* 0x140fe200078e0207 */
[----:B------:R-:W-:Y:S01]  /*01f0*/  ULOP3.LUT UR4, UR4, 0x7ffffff8, URZ, 0xc0, !UPT ;  /* 0x7ffffff804047892 */ /* 0x000fe2000f8ec0ff */
[C-C-:B------:R-:W-:Y:S01]  /*0200*/  IMAD R16, R4.reuse, 0x6, R7.reuse ;  /* 0x0000000604107824 */ /* 0x140fe200078e0207 */
[C---:B------:R-:W-:Y:S01]  /*0210*/  IADD3 R32, PT, PT, R29.reuse, R7, R4 ;  /* 0x000000071d207210 */ /* 0x040fe20007ffe004 */
[----:B------:R-:W-:Y:S01]  /*0220*/  IMAD R18, R4, 0x7, R7 ;  /* 0x0000000704127824 */ /* 0x000fe200078e0207 */
[C---:B------:R-:W-:Y:S01]  /*0230*/  IADD3 R4, PT, PT, R29.reuse, R6, RZ ;  /* 0x000000061d047210 */ /* 0x040fe20007ffe0ff */
[----:B------:R-:W-:Y:S01]  /*0240*/  UIADD3 UR11, UPT, UPT, -UR4, URZ, URZ ;  /* 0x000000ff040b7290 */ /* 0x000fe2000fffe1ff */
[----:B------:R-:W-:-:S02]  /*0250*/  IADD3 R6, PT, PT, R29, R8, RZ ;  /* 0x000000081d067210 */ /* 0x000fc40007ffe0ff */
[C---:B------:R-:W-:Y:S02]  /*0260*/  IADD3 R8, PT, PT, R29.reuse, R14, RZ ;  /* 0x0000000e1d087210 */ /* 0x040fe40007ffe0ff */
[C---:B------:R-:W-:Y:S02]  /*0270*/  IADD3 R9, PT, PT, R29.reuse, R16, RZ ;  /* 0x000000101d097210 */ /* 0x040fe40007ffe0ff */
[----:B------:R-:W-:Y:S01]  /*0280*/  MOV R13, R2 ;  /* 0x00000002000d7202 */ /* 0x000fe20000000f00 */
[----:B0-----:R-:W-:Y:S01]  /*0290*/  UIADD3 UR6, UPT, UPT, UR5, UR15, URZ ;  /* 0x0000000f05067290 */ /* 0x001fe2000fffe0ff */
[----:B------:R-:W-:Y:S01]  /*02a0*/  MOV R11, R3 ;  /* 0x00000003000b7202 */ /* 0x000fe20000000f00 */
[----:B------:R-:W-:Y:S02]  /*02b0*/  ULEA UR7, UR15, UR5, 0x1 ;  /* 0x000000050f077291 */ /* 0x000fe4000f8e08ff */
[C---:B------:R-:W-:Y:S01]  /*02c0*/  IMAD R28, R0.reuse, UR15, RZ ;  /* 0x0000000f001c7c24 */ /* 0x040fe2000f8e02ff */
[----:B------:R-:W-:Y:S01]  /*02d0*/  UIMAD UR8, UR15, 0x3, UR5 ;  /* 0x000000030f0878a4 */ /* 0x000fe2000f8e0205 */
[----:B------:R-:W-:Y:S01]  /*02e0*/  MOV R5, UR4 ;  /* 0x0000000400057c02 */ /* 0x000fe20008000f00 */
[C---:B------:R-:W-:Y:S01]  /*02f0*/  IMAD R12, R0.reuse, UR6, R7 ;  /* 0x00000006000c7c24 */ /* 0x040fe2000f8e0207 */
[----:B------:R-:W-:Y:S01]  /*0300*/  ULEA UR9, UR15, UR5, 0x2 ;  /* 0x000000050f097291 */ /* 0x000fe2000f8e10ff */
[C---:B------:R-:W-:Y:S01]  /*0310*/  IADD3 R7, PT, PT, R29.reuse, R10, RZ ;  /* 0x0000000a1d077210 */ /* 0x040fe20007ffe0ff */
[----:B------:R-:W-:Y:S01]  /*0320*/  UIMAD UR10, UR15, 0x5, UR5 ;  /* 0x000000050f0a78a4 */ /* 0x000fe2000f8e0205 */
[C---:B------:R-:W-:Y:S01]  /*0330*/  IADD3 R10, PT, PT, R29.reuse, R18, RZ ;  /* 0x000000121d0a7210 */ /* 0x040fe20007ffe0ff */
[----:B------:R-:W-:Y:S01]  /*0340*/  UIMAD UR6, UR15, 0x6, UR5 ;  /* 0x000000060f0678a4 */ /* 0x000fe2000f8e0205 */
[----:B------:R-:W-:Y:S01]  /*0350*/  IADD3 R29, PT, PT, R29, R12, RZ ;  /* 0x0000000c1d1d7210 */ /* 0x000fe20007ffe0ff */
[----:B------:R-:W-:Y:S01]  /*0360*/  UIMAD UR5, UR15, 0x7, UR5 ;  /* 0x000000070f0578a4 */ /* 0x000fe2000f8e0205 */
[----:B------:R-:W-:-:S02]  /*0370*/  IMAD R12, R0, UR7, R3 ;  /* 0x00000007000c7c24 */ /* 0x000fc4000f8e0203 */
[C-C-:B------:R-:W-:Y:S02]  /*0380*/  IMAD R31, R0.reuse, UR8, R3.reuse ;  /* 0x00000008001f7c24 */ /* 0x140fe4000f8e0203 */
[C-C-:B------:R-:W-:Y:S02]  /*0390*/  IMAD R33, R0.reuse, UR9, R3.reuse ;  /* 0x0000000900217c24 */ /* 0x140fe4000f8e0203 */
[C-C-:B------:R-:W-:Y:S02]  /*03a0*/  IMAD R35, R0.reuse, UR10, R3.reuse ;  /* 0x0000000a00237c24 */ /* 0x140fe4000f8e0203 */
[C-C-:B------:R-:W-:Y:S02]  /*03b0*/  IMAD R37, R0.reuse, UR6, R3.reuse ;  /* 0x0000000600257c24 */ /* 0x140fe4000f8e0203 */
[----:B------:R-:W-:-:S07]  /*03c0*/  IMAD R30, R0, UR5, R3 ;  /* 0x00000005001e7c24 */ /* 0x000fce000f8e0203 */
.L_x_44:
[----:B-1----:R-:W0:Y:S08]  /*03d0*/  LDC.64 R16, c[0x0][0x398] ;  /* 0x0000e600ff107b82 */ /* 0x002e300000000a00 */
[----:B------:R-:W1:Y:S01]  /*03e0*/  LDC.64 R14, c[0x0][0x3a0] ;  /* 0x0000e800ff0e7b82 */ /* 0x000e620000000a00 */
[----:B0-----:R-:W-:-:S05]  /*03f0*/  IMAD.WIDE R24, R13, 0x8, R16 ;  /* 0x000000080d187825 */ /* 0x001fca00078e0210 */
[----:B------:R-:W2:Y:S01]  /*0400*/  LDG.E.64 R22, desc[UR12][R24.64] ;  /* 0x0000000c18167981 */ /* 0x000ea2000c1e1b00 */
[----:B------:R-:W-:-:S04]  /*0410*/  IMAD.WIDE R20, R29, 0x8, R16 ;  /* 0x000000081d147825 */ /* 0x000fc800078e0210 */
[----:B-1----:R-:W-:-:S05]  /*0420*/  IMAD.WIDE R18, R11, 0x8, R14 ;  /* 0x000000080b127825 */ /* 0x002fca00078e020e */
[----:B--2---:R0:W-:Y:S04]  /*0430*/  STG.E.64 desc[UR12][R18.64], R22 ;  /* 0x0000001612007986 */ /* 0x0041e8000c101b0c */
[----:B------:R-:W2:Y:S01]  /*0440*/  LDG.E.64 R20, desc[UR12][R20.64] ;  /* 0x0000000c14147981 */ /* 0x000ea2000c1e1b00 */
[----:B------:R-:W-:-:S04]  /*0450*/  IMAD.WIDE R26, R32, 0x8, R14 ;  /* 0x00000008201a7825 */ /* 0x000fc800078e020e */
[--C-:B0-----:R-:W-:Y:S01]  /*0460*/  IMAD.WIDE R22, R12, 0x8, R16.reuse ;  /* 0x000000080c167825 */ /* 0x101fe200078e0210 */
[----:B--2---:R0:W-:Y:S04]  /*0470*/  STG.E.64 desc[UR12][R26.64], R20 ;  /* 0x000000141a007986 */ /* 0x0041e8000c101b0c */
[----:B------:R-:W2:Y:S01]  /*0480*/  LDG.E.64 R18, desc[UR12][R22.64] ;  /* 0x0000000c16127981 */ /* 0x000ea2000c1e1b00 */
[----:B------:R-:W-:-:S04]  /*0490*/  IMAD.WIDE R24, R31, 0x8, R16 ;  /* 0x000000081f187825 */ /* 0x000fc800078e0210 */
[----:B0-----:R-:W-:-:S05]  /*04a0*/  IMAD.WIDE R26, R4, 0x8, R14 ;  /* 0x00000008041a7825 */ /* 0x001fca00078e020e */
[----:B--2---:R0:W-:Y:S04]  /*04b0*/  STG.E.64 desc[UR12][R26.64], R18 ;  /* 0x000000121a007986 */ /* 0x0041e8000c101b0c */
[----:B------:R-:W2:Y:S01]  /*04c0*/  LDG.E.64 R24, desc[UR12][R24.64] ;  /* 0x0000000c18187981 */ /* 0x000ea2000c1e1b00 */
[----:B------:R-:W-:-:S04]  /*04d0*/  IMAD.WIDE R20, R6, 0x8, R14 ;  /* 0x0000000806147825 */ /* 0x000fc800078e020e */
[--C-:B0-----:R-:W-:Y:S01]  /*04e0*/  IMAD.WIDE R18, R33, 0x8, R16.reuse ;  /* 0x0000000821127825 */ /* 0x101fe200078e0210 */
[----:B--2---:R0:W-:Y:S05]  /*04f0*/  STG.E.64 desc[UR12][R20.64], R24 ;  /* 0x0000001814007986 */ /* 0x0041ea000c101b0c */
[----:B------:R-:W2:Y:S01]  /*0500*/  LDG.E.64 R18, desc[UR12][R18.64] ;  /* 0x0000000c12127981 */ /* 0x000ea2000c1e1b00 */
[----:B------:R-:W-:-:S04]  /*0510*/  IMAD.WIDE R22, R35, 0x8, R16 ;  /* 0x0000000823167825 */ /* 0x000fc800078e0210 */
[----:B0-----:R-:W-:-:S05]  /*0520*/  IMAD.WIDE R20, R7, 0x8, R14 ;  /* 0x0000000807147825 */ /* 0x001fca00078e020e */
[----:B--2---:R0:W-:Y:S04]  /*0530*/  STG.E.64 desc[UR12][R20.64], R18 ;  /* 0x0000001214007986 */ /* 0x0041e8000c101b0c */
[----:B------:R-:W2:Y:S01]  /*0540*/  LDG.E.64 R22, desc[UR12][R22.64] ;  /* 0x0000000c16167981 */ /* 0x000ea2000c1e1b00 */
[----:B------:R-:W-:-:S04]  /*0550*/  IMAD.WIDE R24, R8, 0x8, R14 ;  /* 0x0000000808187825 */ /* 0x000fc800078e020e */
[--C-:B------:R-:W-:Y:S01]  /*0560*/  IMAD.WIDE R26, R37, 0x8, R16.reuse ;  /* 0x00000008251a7825 */ /* 0x100fe200078e0210 */
[----:B--2---:R1:W-:Y:S04]  /*0570*/  STG.E.64 desc[UR12][R24.64], R22 ;  /* 0x0000001618007986 */ /* 0x0043e8000c101b0c */
[----:B0-----:R0:W2:Y:S01]  /*0580*/  LDG.E.64 R18, desc[UR12][R26.64] ;  /* 0x0000000c1a127981 */ /* 0x0010a2000c1e1b00 */
[----:B------:R-:W-:-:S04]  /*0590*/  IMAD.WIDE R16, R30, 0x8, R16 ;  /* 0x000000081e107825 */ /* 0x000fc800078e0210 */
[----:B0-----:R-:W-:-:S05]  /*05a0*/  IMAD.WIDE R26, R9, 0x8, R14 ;  /* 0x00000008091a7825 */ /* 0x001fca00078e020e */
[----:B--2---:R1:W-:Y:S04]  /*05b0*/  STG.E.64 desc[UR12][R26.64], R18 ;  /* 0x000000121a007986 */ /* 0x0043e8000c101b0c */
[----:B------:R-:W2:Y:S01]  /*05c0*/  LDG.E.64 R16, desc[UR12][R16.64] ;  /* 0x0000000c10107981 */ /* 0x000ea2000c1e1b00 */
[----:B------:R-:W-:Y:S01]  /*05d0*/  IMAD.WIDE R14, R10, 0x8, R14 ;  /* 0x000000080a0e7825 */ /* 0x000fe200078e020e */
[----:B------:R-:W-:Y:S01]  /*05e0*/  UIADD3 UR11, UPT, UPT, UR11, 0x8, URZ ;  /* 0x000000080b0b7890 */ /* 0x000fe2000fffe0ff */
[----:B------:R-:W-:Y:S02]  /*05f0*/  LEA R29, R28, R29, 0x3 ;  /* 0x0000001d1c1d7211 */ /* 0x000fe400078e18ff */
[----:B------:R-:W-:Y:S01]  /*0600*/  IMAD R21, R0, UR14, RZ ;  /* 0x0000000e00157c24 */ /* 0x000fe2000f8e02ff */
[----:B------:R-:W-:Y:S01]  /*0610*/  UISETP.NE.AND UP0, UPT, UR11, URZ, UPT ;  /* 0x000000ff0b00728c */ /* 0x000fe2000bf05270 */
[----:B------:R-:W-:-:S02]  /*0620*/  LEA R12, R28, R12, 0x3 ;  /* 0x0000000c1c0c7211 */ /* 0x000fc400078e18ff */
[----:B------:R-:W-:Y:S02]  /*0630*/  LEA R31, R28, R31, 0x3 ;  /* 0x0000001f1c1f7211 */ /* 0x000fe400078e18ff */
[C---:B------:R-:W-:Y:S02]  /*0640*/  LEA R32, R21.reuse, R32, 0x3 ;  /* 0x0000002015207211 */ /* 0x040fe400078e18ff */
[C---:B------:R-:W-:Y:S02]  /*0650*/  LEA R4, R21.reuse, R4, 0x3 ;  /* 0x0000000415047211 */ /* 0x040fe400078e18ff */
[C---:B------:R-:W-:Y:S02]  /*0660*/  LEA R6, R21.reuse, R6, 0x3 ;  /* 0x0000000615067211 */ /* 0x040fe400078e18ff */
[C---:B------:R-:W-:Y:S02]  /*0670*/  LEA R7, R21.reuse, R7, 0x3 ;  /* 0x0000000715077211 */ /* 0x040fe400078e18ff */
[----:B------:R-:W-:-:S02]  /*0680*/  LEA R8, R21, R8, 0x3 ;  /* 0x0000000815087211 */ /* 0x000fc400078e18ff */
[C---:B------:R-:W-:Y:S02]  /*0690*/  LEA R9, R21.reuse, R9, 0x3 ;  /* 0x0000000915097211 */ /* 0x040fe400078e18ff */
[C---:B------:R-:W-:Y:S02]  /*06a0*/  LEA R10, R21.reuse, R10, 0x3 ;  /* 0x0000000a150a7211 */ /* 0x040fe400078e18ff */
[----:B------:R-:W-:Y:S02]  /*06b0*/  LEA R11, R21, R11, 0x3 ;  /* 0x0000000b150b7211 */ /* 0x000fe400078e18ff */
[C---:B------:R-:W-:Y:S02]  /*06c0*/  LEA R33, R28.reuse, R33, 0x3 ;  /* 0x000000211c217211 */ /* 0x040fe400078e18ff */
[C---:B------:R-:W-:Y:S02]  /*06d0*/  LEA R35, R28.reuse, R35, 0x3 ;  /* 0x000000231c237211 */ /* 0x040fe400078e18ff */
[----:B------:R-:W-:-:S02]  /*06e0*/  LEA R37, R28, R37, 0x3 ;  /* 0x000000251c257211 */ /* 0x000fc400078e18ff */
[C---:B------:R-:W-:Y:S02]  /*06f0*/  LEA R30, R28.reuse, R30, 0x3 ;  /* 0x0000001e1c1e7211 */ /* 0x040fe400078e18ff */
[----:B------:R-:W-:Y:S01]  /*0700*/  LEA R13, R28, R13, 0x3 ;  /* 0x0000000d1c0d7211 */ /* 0x000fe200078e18ff */
[----:B--2---:R1:W-:Y:S01]  /*0710*/  STG.E.64 desc[UR12][R14.64], R16 ;  /* 0x000000100e007986 */ /* 0x0043e2000c101b0c */
[----:B------:R-:W-:Y:S05]  /*0720*/  BRA.U UP0, `(.L_x_44) ;  /* 0xfffffffd00287547 */ /* 0x000fea000b83ffff */
.L_x_43:
[----:B------:R-:W0:Y:S02]  /*0730*/  LDC R4, c[0x0][0x390] ;  /* 0x0000e400ff047b82 */ /* 0x000e240000000800 */
[----:B0-----:R-:W-:-:S04]  /*0740*/  LOP3.LUT R6, R4, 0x7, RZ, 0xc0, !PT ;  /* 0x0000000704067812 */ /* 0x001fc800078ec0ff */
[----:B------:R-:W-:-:S13]  /*0750*/  ISETP.NE.AND P0, PT, R6, RZ, PT ;  /* 0x000000ff0600720c */ /* 0x000fda0003f05270 */
[----:B------:R-:W-:Y:S05]  /*0760*/  @!P0 BRA `(.L_x_42) ;  /* 0x0000000400108947 */ /* 0x000fea0003800000 */
[----:B------:R-:W-:Y:S02]  /*0770*/  ISETP.GE.U32.AND P0, PT, R6, 0x4, PT ;  /* 0x000000040600780c */ /* 0x000fe40003f06070 */
[----:B------:R-:W-:-:S04]  /*0780*/  LOP3.LUT R20, R4, 0x3, RZ, 0xc0, !PT ;  /* 0x0000000304147812 */ /* 0x000fc800078ec0ff */
[----:B------:R-:W-:-:S07]  /*0790*/  ISETP.NE.AND P1, PT, R20, RZ, PT ;  /* 0x000000ff1400720c */ /* 0x000fce0003f25270 */
[----:B------:R-:W-:Y:S06]  /*07a0*/  @!P0 BRA `(.L_x_45) ;  /* 0x0000000000808947 */ /* 0x000fec0003800000 */
[----:B------:R-:W0:Y:S01]  /*07b0*/  LDC.64 R8, c[0x0][0x398] ;  /* 0x0000e600ff087b82 */ /* 0x000e220000000a00 */
[----:B------:R-:W2:Y:S01]  /*07c0*/  LDCU UR4, c[0x0][0x384] ;  /* 0x00007080ff0477ac */ /* 0x000ea20008000800 */
[----:B------:R-:W-:-:S06]  /*07d0*/  IMAD R13, R5, R0, RZ ;  /* 0x00000000050d7224 */ /* 0x000fcc00078e02ff */
[----:B------:R-:W3:Y:S01]  /*07e0*/  LDC.64 R6, c[0x0][0x3a0] ;  /* 0x0000e800ff067b82 */ /* 0x000ee20000000a00 */
[----:B--2---:R-:W-:-:S04]  /*07f0*/  IMAD R11, R13, UR4, R2 ;  /* 0x000000040d0b7c24 */ /* 0x004fc8000f8e0202 */
[----:B0-----:R-:W-:-:S06]  /*0800*/  IMAD.WIDE R10, R11, 0x8, R8 ;  /* 0x000000080b0a7825 */ /* 0x001fcc00078e0208 */
[----:B------:R-:W2:Y:S01]  /*0810*/  LDG.E.64 R10, desc[UR12][R10.64] ;  /* 0x0000000c0a0a7981 */ /* 0x000ea2000c1e1b00 */
[C---:B-1----:R-:W-:Y:S01]  /*0820*/  IADD3 R17, PT, PT, R13.reuse, R0, RZ ;  /* 0x000000000d117210 */ /* 0x042fe20007ffe0ff */
[----:B------:R-:W-:-:S04]  /*0830*/  IMAD R13, R13, UR14, R3 ;  /* 0x0000000e0d0d7c24 */ /* 0x000fc8000f8e0203 */
[----:B------:R-:W-:Y:S02]  /*0840*/  IMAD R15, R17, UR4, R2 ;  /* 0x00000004110f7c24 */ /* 0x000fe4000f8e0202 */
[----:B---3--:R-:W-:-:S04]  /*0850*/  IMAD.WIDE R12, R13, 0x8, R6 ;  /* 0x000000080d0c7825 */ /* 0x008fc800078e0206 */
[----:B------:R-:W-:Y:S01]  /*0860*/  IMAD.WIDE R14, R15, 0x8, R8 ;  /* 0x000000080f0e7825 */ /* 0x000fe200078e0208 */
[C---:B------:R-:W-:Y:S01]  /*0870*/  IADD3 R21, PT, PT, R17.reuse, R0, RZ ;  /* 0x0000000011157210 */ /* 0x040fe20007ffe0ff */
[----:B--2---:R0:W-:Y:S04]  /*0880*/  STG.E.64 desc[UR12][R12.64], R10 ;  /* 0x0000000a0c007986 */ /* 0x0041e8000c101b0c */
[----:B------:R-:W2:Y:S01]  /*0890*/  LDG.E.64 R14, desc[UR12][R14.64] ;  /* 0x0000000c0e0e7981 */ /* 0x000ea2000c1e1b00 */
[----:B------:R-:W-:Y:S02]  /*08a0*/  IMAD R17, R17, UR14, R3 ;  /* 0x0000000e11117c24 */ /* 0x000fe4000f8e0203 */
[----:B------:R-:W-:Y:S02]  /*08b0*/  IMAD R19, R21, UR4, R2 ;  /* 0x0000000415137c24 */ /* 0x000fe4000f8e0202 */
[----:B------:R-:W-:-:S04]  /*08c0*/  IMAD.WIDE R16, R17, 0x8, R6 ;  /* 0x0000000811107825 */ /* 0x000fc800078e0206 */
[----:B------:R-:W-:Y:S01]  /*08d0*/  IMAD.WIDE R18, R19, 0x8, R8 ;  /* 0x0000000813127825 */ /* 0x000fe200078e0208 */
[C---:B------:R-:W-:Y:S01]  /*08e0*/  IADD3 R22, PT, PT, R21.reuse, R0, RZ ;  /* 0x0000000015167210 */ /* 0x040fe20007ffe0ff */
[----:B--2---:R2:W-:Y:S04]  /*08f0*/  STG.E.64 desc[UR12][R16.64], R14 ;  /* 0x0000000e10007986 */ /* 0x0045e8000c101b0c */
[----:B------:R-:W3:Y:S01]  /*0900*/  LDG.E.64 R18, desc[UR12][R18.64] ;  /* 0x0000000c12127981 */ /* 0x000ee2000c1e1b00 */
[----:B------:R-:W-:Y:S02]  /*0910*/  IMAD R21, R21, UR14, R3 ;  /* 0x0000000e15157c24 */ /* 0x000fe4000f8e0203 */
[----:B0-----:R-:W-:Y:S02]  /*0920*/  IMAD R13, R22, UR4, R2 ;  /* 0x00000004160d7c24 */ /* 0x001fe4000f8e0202 */
[----:B------:R-:W-:-:S04]  /*0930*/  IMAD.WIDE R10, R21, 0x8, R6 ;  /* 0x00000008150a7825 */ /* 0x000fc800078e0206 */
[----:B------:R-:W-:Y:S01]  /*0940*/  IMAD.WIDE R8, R13, 0x8, R8 ;  /* 0x000000080d087825 */ /* 0x000fe200078e0208 */
[----:B---3--:R2:W-:Y:S05]  /*0950*/  STG.E.64 desc[UR12][R10.64], R18 ;  /* 0x000000120a007986 */ /* 0x0085ea000c101b0c */
[----:B------:R-:W3:Y:S01]  /*0960*/  LDG.E.64 R8, desc[UR12][R8.64] ;  /* 0x0000000c08087981 */ /* 0x000ee2000c1e1b00 */
[----:B------:R-:W-:Y:S01]  /*0970*/  IMAD R13, R22, UR14, R3 ;  /* 0x0000000e160d7c24 */ /* 0x000fe2000f8e0203 */
[----:B------:R-:W-:-:S03]  /*0980*/  IADD3 R5, PT, PT, R5, 0x4, RZ ;  /* 0x0000000405057810 */ /* 0x000fc60007ffe0ff */
[----:B------:R-:W-:-:S05]  /*0990*/  IMAD.WIDE R6, R13, 0x8, R6 ;  /* 0x000000080d067825 */ /* 0x000fca00078e0206 */
[----:B---3--:R2:W-:Y:S02]  /*09a0*/  STG.E.64 desc[UR12][R6.64], R8 ;  /* 0x0000000806007986 */ /* 0x0085e4000c101b0c */
.L_x_45:
[----:B------:R-:W-:Y:S05]  /*09b0*/  @!P1 BRA `(.L_x_42) ;  /* 0x00000000007c9947 */ /* 0x000fea0003800000 */
[----:B------:R-:W-:-:S13]  /*09c0*/  ISETP.NE.AND P0, PT, R20, 0x1, PT ;  /* 0x000000011400780c */ /* 0x000fda0003f05270 */
[----:B-12---:R-:W0:Y:S01]  /*09d0*/  @P0 LDC R15, c[0x0][0x384] ;  /* 0x0000e100ff0f0b82 */ /* 0x006e220000000800 */
[----:B------:R-:W-:-:S07]  /*09e0*/  @P0 IMAD R13, R5, R0, RZ ;  /* 0x00000000050d0224 */ /* 0x000fce00078e02ff */
[----:B------:R-:W1:Y:S08]  /*09f0*/  @P0 LDC.64 R10, c[0x0][0x398] ;  /* 0x0000e600ff0a0b82 */ /* 0x000e700000000a00 */
[----:B------:R-:W2:Y:S01]  /*0a00*/  @P0 LDC.64 R6, c[0x0][0x3a0] ;  /* 0x0000e800ff060b82 */ /* 0x000ea20000000a00 */
[----:B0-----:R-:W-:-:S04]  /*0a10*/  @P0 IMAD R9, R13, R15, R2 ;  /* 0x0000000f0d090224 */ /* 0x001fc800078e0202 */
[----:B-1----:R-:W-:-:S06]  /*0a20*/  @P0 IMAD.WIDE R8, R9, 0x8, R10 ;  /* 0x0000000809080825 */ /* 0x002fcc00078e020a */
[----:B------:R-:W3:Y:S01]  /*0a30*/  @P0 LDG.E.64 R8, desc[UR12][R8.64] ;  /* 0x0000000c08080981 */ /* 0x000ee2000c1e1b00 */
[C---:B------:R-:W-:Y:S01]  /*0a40*/  @P0 IADD3 R14, PT, PT, R13.reuse, R0, RZ ;  /* 0x000000000d0e0210 */ /* 0x040fe20007ffe0ff */
[----:B------:R-:W-:-:S04]  /*0a50*/  @P0 IMAD R13, R13, UR14, R3 ;  /* 0x0000000e0d0d0c24 */ /* 0x000fc8000f8e0203 */
[----:B------:R-:W-:Y:S02]  /*0a60*/  @P0 IMAD R15, R14, R15, R2 ;  /* 0x0000000f0e0f0224 */ /* 0x000fe400078e0202 */
[----:B--2---:R-:W-:-:S04]  /*0a70*/  @P0 IMAD.WIDE R12, R13, 0x8, R6 ;  /* 0x000000080d0c0825 */ /* 0x004fc800078e0206 */
[----:B------:R-:W-:Y:S01]  /*0a80*/  @P0 IMAD.WIDE R10, R15, 0x8, R10 ;  /* 0x000000080f0a0825 */ /* 0x000fe200078e020a */
[----:B------:R-:W-:-:S04]  /*0a90*/  LOP3.LUT R4, R4, 0x1, RZ, 0xc0, !PT ;  /* 0x0000000104047812 */ /* 0x000fc800078ec0ff */
[----:B------:R-:W-:-:S13]  /*0aa0*/  ISETP.NE.U32.AND P1, PT, R4, 0x1, PT ;  /* 0x000000010400780c */ /* 0x000fda0003f25070 */
[----:B------:R-:W0:Y:S08]  /*0ab0*/  @!P1 LDC R19, c[0x0][0x384] ;  /* 0x0000e100ff139b82 */ /* 0x000e300000000800 */
[----:B------:R-:W1:Y:S01]  /*0ac0*/  @!P1 LDC.64 R16, c[0x0][0x398] ;  /* 0x0000e600ff109b82 */ /* 0x000e620000000a00 */
[----:B---3--:R2:W-:Y:S04]  /*0ad0*/  @P0 STG.E.64 desc[UR12][R12.64], R8 ;  /* 0x000000080c000986 */ /* 0x0085e8000c101b0c */
[----:B------:R-:W3:Y:S01]  /*0ae0*/  @P0 LDG.E.64 R10, desc[UR12][R10.64] ;  /* 0x0000000c0a0a0981 */ /* 0x000ee2000c1e1b00 */
[----:B------:R-:W-:Y:S01]  /*0af0*/  @P0 IADD3 R5, PT, PT, R5, 0x2, RZ ;  /* 0x0000000205050810 */ /* 0x000fe20007ffe0ff */
[----:B------:R-:W-:-:S04]  /*0b00*/  @P0 IMAD R15, R14, UR14, R3 ;  /* 0x0000000e0e0f0c24 */ /* 0x000fc8000f8e0203 */
[----:B------:R-:W-:Y:S02]  /*0b10*/  @!P1 IMAD R18, R5, R0, RZ ;  /* 0x0000000005129224 */ /* 0x000fe400078e02ff */
[----:B------:R-:W-:Y:S02]  /*0b20*/  @P0 IMAD.WIDE R14, R15, 0x8, R6 ;  /* 0x000000080f0e0825 */ /* 0x000fe400078e0206 */
[----:B------:R-:W4:Y:S02]  /*0b30*/  @!P1 LDC.64 R6, c[0x0][0x3a0] ;  /* 0x0000e800ff069b82 */ /* 0x000f240000000a00 */
[----:B0-----:R-:W-:-:S04]  /*0b40*/  @!P1 IMAD R5, R18, R19, R2 ;  /* 0x0000001312059224 */ /* 0x001fc800078e0202 */
[----:B-1----:R-:W-:Y:S01]  /*0b50*/  @!P1 IMAD.WIDE R4, R5, 0x8, R16 ;  /* 0x0000000805049825 */ /* 0x002fe200078e0210 */
[----:B---3--:R0:W-:Y:S05]  /*0b60*/  @P0 STG.E.64 desc[UR12][R14.64], R10 ;  /* 0x0000000a0e000986 */ /* 0x0081ea000c101b0c */
[----:B------:R-:W3:Y:S01]  /*0b70*/  @!P1 LDG.E.64 R4, desc[UR12][R4.64] ;  /* 0x0000000c04049981 */ /* 0x000ee2000c1e1b00 */
[----:B--2---:R-:W-:-:S04]  /*0b80*/  @!P1 IMAD R9, R18, UR14, R3 ;  /* 0x0000000e12099c24 */ /* 0x004fc8000f8e0203 */
[----:B----4-:R-:W-:-:S05]  /*0b90*/  @!P1 IMAD.WIDE R6, R9, 0x8, R6 ;  /* 0x0000000809069825 */ /* 0x010fca00078e0206 */
[----:B---3--:R0:W-:Y:S02]  /*0ba0*/  @!P1 STG.E.64 desc[UR12][R6.64], R4 ;  /* 0x0000000406009986 */ /* 0x0081e4000c101b0c */
.L_x_42:
[----:B0-----:R-:W0:Y:S01]  /*0bb0*/  LDC.64 R4, c[0x0][0x3a8] ;  /* 0x0000ea00ff047b82 */ /* 0x001e220000000a00 */
[----:B------:R-:W2:Y:S02]  /*0bc0*/  LDCU UR4, c[0x0][0x38c] ;  /* 0x00007180ff0477ac */ /* 0x000ea40008000800 */
[----:B--2---:R-:W-:-:S04]  /*0bd0*/  IMAD R7, R0, UR4, R3 ;  /* 0x0000000400077c24 */ /* 0x004fc8000f8e0203 */
[----:B0-----:R-:W-:Y:S02]  /*0be0*/  IMAD.WIDE R4, R7, 0x8, R4 ;  /* 0x0000000807047825 */ /* 0x001fe400078e0204 */
[----:B------:R-:W0:Y:S04]  /*0bf0*/  LDC.64 R6, c[0x0][0x3b0] ;  /* 0x0000ec00ff067b82 */ /* 0x000e280000000a00 */
[----:B------:R-:W2:Y:S01]  /*0c00*/  LDG.E.64 R4, desc[UR12][R4.64] ;  /* 0x0000000c04047981 */ /* 0x000ea2000c1e1b00 */
[----:B0-----:R-:W-:-:S05]  /*0c10*/  IMAD.WIDE R2, R3, 0x8, R6 ;  /* 0x0000000803027825 */ /* 0x001fca00078e0206 */
[----:B--2---:R-:W-:Y:S01]  /*0c20*/  STG.E.64 desc[UR12][R2.64], R4 ;  /* 0x0000000402007986 */ /* 0x004fe2000c101b0c */
[----:B------:R-:W-:Y:S05]  /*0c30*/  EXIT ;  /* 0x000000000000794d */ /* 0x000fea0003800000 */
.L_x_46:
        /* <DEDUP_REMOVED lines=12> */
.L_x_64:


//--------------------- .nv.shared.reserved.0     --------------------------
	.section	.nv.shared.reserved.0,"aw",@nobits
	.weak		__nv_reservedSMEM_offset_0_alias
	.size		__nv_reservedSMEM_offset_0_alias, 0, 64
	.other		__nv_reservedSMEM_offset_0_alias,@"STO_CUDA_RESERVED_SHARED STV_DEFAULT"
__nv_reservedSMEM_offset_0_alias:
	.zero		0
	.zero		64


//--------------------- .nv.shared._Z8_SUM_256PdS_ --------------------------
	.section	.nv.shared._Z8_SUM_256PdS_,"aw",@nobits
	.sectionflags	@""
	.align	8
.nv.shared._Z8_SUM_256PdS_:
	.zero		3072


//--------------------- .nv.shared._Z8_SUM_128PdS_ --------------------------
	.section	.nv.shared._Z8_SUM_128PdS_,"aw",@nobits
	.sectionflags	@""
	.align	8
.nv.shared._Z8_SUM_128PdS_:
	.zero		2048


//--------------------- .nv.shared._Z7_SUM_64PdS_ --------------------------
	.section	.nv.shared._Z7_SUM_64PdS_,"aw",@nobits
	.sectionflags	@""
	.align	8
.nv.shared._Z7_SUM_64PdS_:
	.zero		1536


//--------------------- .nv.shared._Z7_SUM_32PdS_ --------------------------
	.section	.nv.shared._Z7_SUM_32PdS_,"aw",@nobits
	.sectionflags	@""
	.align	8
.nv.shared._Z7_SUM_32PdS_:
	.zero		1280


//--------------------- .nv.shared._Z7_SUM_16PdS_ --------------------------
	.section	.nv.shared._Z7_SUM_16PdS_,"aw",@nobits
	.sectionflags	@""
	.align	8
.nv.shared._Z7_SUM_16PdS_:
	.zero		1152


//--------------------- .nv.shared._Z8_DOT_V_ViiPdS_S_ --------------------------
	.section	.nv.shared._Z8_DOT_V_ViiPdS_S_,"aw",@nobits
	.sectionflags	@""
	.align	8
.nv.shared._Z8_DOT_V_ViiPdS_S_:
	.zero		9216


//--------------------- .nv.constant0._Z9_MULT_K_ViiiiiPiPdS0_S0_ --------------------------
	.section	.nv.constant0._Z9_MULT_K_ViiiiiPiPdS0_S0_,"a",@progbits
	.sectionflags	@""
	.align	4
.nv.constant0._Z9_MULT_K_ViiiiiPiPdS0_S0_:
	.zero		952


//--------------------- .nv.constant0._Z11_ADD_V_V_D_iiPdS_S_S_ --------------------------
	.section	.nv.constant0._Z11_ADD_V_V_D_iiPdS_S_S_,"a",@progbits
	.sectionflags	@""
	.align	4
.nv.constant0._Z11_ADD_V_V_D_iiPdS_S_S_:
	.zero		936


//--------------------- .nv.constant0._Z14_UPDATE_DELTA_PdS_ --------------------------
	.section	.nv.constant0._Z14_UPDATE_DELTA_PdS_,"a",@progbits
	.sectionflags	@""
	.align	4
.nv.constant0._Z14_UPDATE_DELTA_PdS_:
	.zero		912


//--------------------- .nv.constant0._Z11_ADD_V_V_X_iiPdS_S_S_S_S_ --------------------------
	.section	.nv.constant0._Z11_ADD_V_V_X_iiPdS_S_S_S_S_,"a",@progbits
	.sectionflags	@""
	.align	4
.nv.constant0._Z11_ADD_V_V_X_iiPdS_S_S_S_S_:
	.zero		952


//--------------------- .nv.constant0._Z19_Copy_Local_Global_iiiPdS_ --------------------------
	.section	.nv.constant0._Z19_Copy_Local_Global_iiiPdS_,"a",@progbits
	.sectionflags	@""
	.align	4
.nv.constant0._Z19_Copy_Local_Global_iiiPdS_:
	.zero		928


//--------------------- .nv.constant0._Z8_SUM_256PdS_ --------------------------
	.section	.nv.constant0._Z8_SUM_256PdS_,"a",@progbits
	.sectionflags	@""
	.align	4
.nv.constant0._Z8_SUM_256PdS_:
	.zero		912


//--------------------- .nv.constant0._Z8_SUM_128PdS_ --------------------------
	.section	.nv.constant0._Z8_SUM_128PdS_,"a",@progbits
	.sectionflags	@""
	.align	4
.nv.constant0._Z8_SUM_128PdS_:
	.zero		912


//--------------------- .nv.constant0._Z7_SUM_64PdS_ --------------------------
	.section	.nv.constant0._Z7_SUM_64PdS_,"a",@progbits
	.sectionflags	@""
	.align	4
.nv.constant0._Z7_SUM_64PdS_:
	.zero		912


//--------------------- .nv.constant0._Z7_SUM_32PdS_ --------------------------
	.section	.nv.constant0._Z7_SUM_32PdS_,"a",@progbits
	.sectionflags	@""
	.align	4
.nv.constant0._Z7_SUM_32PdS_:
	.zero		912


//--------------------- .nv.constant0._Z7_SUM_16PdS_ --------------------------
	.section	.nv.constant0._Z7_SUM_16PdS_,"a",@progbits
	.sectionflags	@""
	.align	4
.nv.constant0._Z7_SUM_16PdS_:
	.zero		912


//--------------------- .nv.constant0._Z8_DOT_V_ViiPdS_S_ --------------------------
	.section	.nv.constant0._Z8_DOT_V_ViiPdS_S_,"a",@progbits
	.sectionflags	@""
	.align	4
.nv.constant0._Z8_DOT_V_ViiPdS_S_:
	.zero		928


//--------------------- .nv.constant0._Z9_SET_ZEROPd --------------------------
	.section	.nv.constant0._Z9_SET_ZEROPd,"a",@progbits
	.sectionflags	@""
	.align	4
.nv.constant0._Z9_SET_ZEROPd:
	.zero		904


//--------------------- .nv.constant0._Z9_MULT_M_ViiiPdS_S_ --------------------------
	.section	.nv.constant0._Z9_MULT_M_ViiiPdS_S_,"a",@progbits
	.sectionflags	@""
	.align	4
.nv.constant0._Z9_MULT_M_ViiiPdS_S_:
	.zero		936


//--------------------- .nv.constant0._Z9_SUBT_V_ViiiPdS_ --------------------------
	.section	.nv.constant0._Z9_SUBT_V_ViiiPdS_,"a",@progbits
	.sectionflags	@""
	.align	4
.nv.constant0._Z9_SUBT_V_ViiiPdS_:
	.zero		928


//--------------------- .nv.constant0._Z8_CLEAN_ViiPd --------------------------
	.section	.nv.constant0._Z8_CLEAN_ViiPd,"a",@progbits
	.sectionflags	@""
	.align	4
.nv.constant0._Z8_CLEAN_ViiPd:
	.zero		912


//--------------------- .nv.constant0._Z9_FILL_K_MiiiiiPdS_S_S_ --------------------------
	.section	.nv.constant0._Z9_FILL_K_MiiiiiPdS_S_S_,"a",@progbits
	.sectionflags	@""
	.align	4
.nv.constant0._Z9_FILL_K_MiiiiiPdS_S_S_:
	.zero		952


//--------------------- SYMBOLS --------------------------

	.type		.nv.reservedSmem.offset0,@object
	.size		.nv.reservedSmem.offset0,0x4
	.type		.nv.reservedSmem.cap,@object
	.size		.nv.reservedSmem.cap,0x4
